//
// Generated by NVIDIA NVVM Compiler
//
// Compiler Build ID: CL-36424714
// Cuda compilation tools, release 13.0, V13.0.88
// Based on NVVM 20.0.0
//

.version 9.0
.target sm_100
.address_size 64

	// .globl	_Z15histogramKernelPKcjiiPj
.extern .shared .align 16 .b8 s_hist[];

.visible .entry _Z15histogramKernelPKcjiiPj(
	.param .u64 .ptr .align 1 _Z15histogramKernelPKcjiiPj_param_0,
	.param .u32 _Z15histogramKernelPKcjiiPj_param_1,
	.param .u32 _Z15histogramKernelPKcjiiPj_param_2,
	.param .u32 _Z15histogramKernelPKcjiiPj_param_3,
	.param .u64 .ptr .align 1 _Z15histogramKernelPKcjiiPj_param_4
)
{
	.reg .pred 	%p<517>;
	.reg .b32 	%r<1242>;
	.reg .b64 	%rd<9>;

	ld.param.u64 	%rd3, [_Z15histogramKernelPKcjiiPj_param_0];
	ld.param.u32 	%r140, [_Z15histogramKernelPKcjiiPj_param_1];
	ld.param.u32 	%r141, [_Z15histogramKernelPKcjiiPj_param_2];
	ld.param.u32 	%r142, [_Z15histogramKernelPKcjiiPj_param_3];
	ld.param.u64 	%rd4, [_Z15histogramKernelPKcjiiPj_param_4];
	sub.s32 	%r1, %r142, %r141;
	mov.u32 	%r1241, %tid.x;
	shl.b32 	%r143, %r1, 5;
	add.s32 	%r3, %r143, 32;
	setp.ge.s32 	%p1, %r1241, %r3;
	@%p1 bra 	$L__BB0_3;
	mov.u32 	%r4, %ntid.x;
	mov.u32 	%r1240, %r1241;
$L__BB0_2:
	shl.b32 	%r144, %r1240, 2;
	mov.u32 	%r145, s_hist;
	add.s32 	%r146, %r145, %r144;
	mov.b32 	%r147, 0;
	st.shared.u32 	[%r146], %r147;
	add.s32 	%r1240, %r1240, %r4;
	setp.lt.s32 	%p2, %r1240, %r3;
	@%p2 bra 	$L__BB0_2;
$L__BB0_3:
	bar.sync 	0;
	mov.u32 	%r148, %ctaid.x;
	mov.u32 	%r7, %ntid.x;
	mad.lo.s32 	%r149, %r148, %r7, %r1241;
	shl.b32 	%r8, %r149, 7;
	and.b32  	%r9, %r1241, 31;
	setp.ge.u32 	%p3, %r8, %r140;
	cvt.s64.s32 	%rd5, %r8;
	cvta.to.global.u64 	%rd6, %rd3;
	add.s64 	%rd1, %rd6, %rd5;
	@%p3 bra 	$L__BB0_6;
	ld.global.s8 	%r10, [%rd1];
	setp.gt.s32 	%p4, %r141, %r10;
	setp.lt.s32 	%p5, %r142, %r10;
	or.pred  	%p6, %p4, %p5;
	@%p6 bra 	$L__BB0_6;
	sub.s32 	%r150, %r10, %r141;
	shl.b32 	%r151, %r150, 7;
	shl.b32 	%r152, %r9, 2;
	or.b32  	%r153, %r151, %r152;
	mov.u32 	%r154, s_hist;
	add.s32 	%r155, %r154, %r153;
	atom.shared.add.u32 	%r156, [%r155], 1;
$L__BB0_6:
	add.s32 	%r157, %r8, 1;
	setp.ge.u32 	%p7, %r157, %r140;
	@%p7 bra 	$L__BB0_9;
	ld.global.s8 	%r11, [%rd1+1];
	setp.gt.s32 	%p8, %r141, %r11;
	setp.lt.s32 	%p9, %r142, %r11;
	or.pred  	%p10, %p8, %p9;
	@%p10 bra 	$L__BB0_9;
	sub.s32 	%r158, %r11, %r141;
	shl.b32 	%r159, %r158, 7;
	shl.b32 	%r160, %r9, 2;
	or.b32  	%r161, %r159, %r160;
	mov.u32 	%r162, s_hist;
	add.s32 	%r163, %r162, %r161;
	atom.shared.add.u32 	%r164, [%r163], 1;
$L__BB0_9:
	add.s32 	%r165, %r8, 2;
	setp.ge.u32 	%p11, %r165, %r140;
	@%p11 bra 	$L__BB0_12;
	ld.global.s8 	%r12, [%rd1+2];
	setp.gt.s32 	%p12, %r141, %r12;
	setp.lt.s32 	%p13, %r142, %r12;
	or.pred  	%p14, %p12, %p13;
	@%p14 bra 	$L__BB0_12;
	sub.s32 	%r166, %r12, %r141;
	shl.b32 	%r167, %r166, 7;
	shl.b32 	%r168, %r9, 2;
	or.b32  	%r169, %r167, %r168;
	mov.u32 	%r170, s_hist;
	add.s32 	%r171, %r170, %r169;
	atom.shared.add.u32 	%r172, [%r171], 1;
$L__BB0_12:
	add.s32 	%r173, %r8, 3;
	setp.ge.u32 	%p15, %r173, %r140;
	@%p15 bra 	$L__BB0_15;
	ld.global.s8 	%r13, [%rd1+3];
	setp.gt.s32 	%p16, %r141, %r13;
	setp.lt.s32 	%p17, %r142, %r13;
	or.pred  	%p18, %p16, %p17;
	@%p18 bra 	$L__BB0_15;
	sub.s32 	%r174, %r13, %r141;
	shl.b32 	%r175, %r174, 7;
	shl.b32 	%r176, %r9, 2;
	or.b32  	%r177, %r175, %r176;
	mov.u32 	%r178, s_hist;
	add.s32 	%r179, %r178, %r177;
	atom.shared.add.u32 	%r180, [%r179], 1;
$L__BB0_15:
	add.s32 	%r181, %r8, 4;
	setp.ge.u32 	%p19, %r181, %r140;
	@%p19 bra 	$L__BB0_18;
	ld.global.s8 	%r14, [%rd1+4];
	setp.gt.s32 	%p20, %r141, %r14;
	setp.lt.s32 	%p21, %r142, %r14;
	or.pred  	%p22, %p20, %p21;
	@%p22 bra 	$L__BB0_18;
	sub.s32 	%r182, %r14, %r141;
	shl.b32 	%r183, %r182, 7;
	shl.b32 	%r184, %r9, 2;
	or.b32  	%r185, %r183, %r184;
	mov.u32 	%r186, s_hist;
	add.s32 	%r187, %r186, %r185;
	atom.shared.add.u32 	%r188, [%r187], 1;
$L__BB0_18:
	add.s32 	%r189, %r8, 5;
	setp.ge.u32 	%p23, %r189, %r140;
	@%p23 bra 	$L__BB0_21;
	ld.global.s8 	%r15, [%rd1+5];
	setp.gt.s32 	%p24, %r141, %r15;
	setp.lt.s32 	%p25, %r142, %r15;
	or.pred  	%p26, %p24, %p25;
	@%p26 bra 	$L__BB0_21;
	sub.s32 	%r190, %r15, %r141;
	shl.b32 	%r191, %r190, 7;
	shl.b32 	%r192, %r9, 2;
	or.b32  	%r193, %r191, %r192;
	mov.u32 	%r194, s_hist;
	add.s32 	%r195, %r194, %r193;
	atom.shared.add.u32 	%r196, [%r195], 1;
$L__BB0_21:
	add.s32 	%r197, %r8, 6;
	setp.ge.u32 	%p27, %r197, %r140;
	@%p27 bra 	$L__BB0_24;
	ld.global.s8 	%r16, [%rd1+6];
	setp.gt.s32 	%p28, %r141, %r16;
	setp.lt.s32 	%p29, %r142, %r16;
	or.pred  	%p30, %p28, %p29;
	@%p30 bra 	$L__BB0_24;
	sub.s32 	%r198, %r16, %r141;
	shl.b32 	%r199, %r198, 7;
	shl.b32 	%r200, %r9, 2;
	or.b32  	%r201, %r199, %r200;
	mov.u32 	%r202, s_hist;
	add.s32 	%r203, %r202, %r201;
	atom.shared.add.u32 	%r204, [%r203], 1;
$L__BB0_24:
	add.s32 	%r205, %r8, 7;
	setp.ge.u32 	%p31, %r205, %r140;
	@%p31 bra 	$L__BB0_27;
	ld.global.s8 	%r17, [%rd1+7];
	setp.gt.s32 	%p32, %r141, %r17;
	setp.lt.s32 	%p33, %r142, %r17;
	or.pred  	%p34, %p32, %p33;
	@%p34 bra 	$L__BB0_27;
	sub.s32 	%r206, %r17, %r141;
	shl.b32 	%r207, %r206, 7;
	shl.b32 	%r208, %r9, 2;
	or.b32  	%r209, %r207, %r208;
	mov.u32 	%r210, s_hist;
	add.s32 	%r211, %r210, %r209;
	atom.shared.add.u32 	%r212, [%r211], 1;
$L__BB0_27:
	add.s32 	%r213, %r8, 8;
	setp.ge.u32 	%p35, %r213, %r140;
	@%p35 bra 	$L__BB0_30;
	ld.global.s8 	%r18, [%rd1+8];
	setp.gt.s32 	%p36, %r141, %r18;
	setp.lt.s32 	%p37, %r142, %r18;
	or.pred  	%p38, %p36, %p37;
	@%p38 bra 	$L__BB0_30;
	sub.s32 	%r214, %r18, %r141;
	shl.b32 	%r215, %r214, 7;
	shl.b32 	%r216, %r9, 2;
	or.b32  	%r217, %r215, %r216;
	mov.u32 	%r218, s_hist;
	add.s32 	%r219, %r218, %r217;
	atom.shared.add.u32 	%r220, [%r219], 1;
$L__BB0_30:
	add.s32 	%r221, %r8, 9;
	setp.ge.u32 	%p39, %r221, %r140;
	@%p39 bra 	$L__BB0_33;
	ld.global.s8 	%r19, [%rd1+9];
	setp.gt.s32 	%p40, %r141, %r19;
	setp.lt.s32 	%p41, %r142, %r19;
	or.pred  	%p42, %p40, %p41;
	@%p42 bra 	$L__BB0_33;
	sub.s32 	%r222, %r19, %r141;
	shl.b32 	%r223, %r222, 7;
	shl.b32 	%r224, %r9, 2;
	or.b32  	%r225, %r223, %r224;
	mov.u32 	%r226, s_hist;
	add.s32 	%r227, %r226, %r225;
	atom.shared.add.u32 	%r228, [%r227], 1;
$L__BB0_33:
	add.s32 	%r229, %r8, 10;
	setp.ge.u32 	%p43, %r229, %r140;
	@%p43 bra 	$L__BB0_36;
	ld.global.s8 	%r20, [%rd1+10];
	setp.gt.s32 	%p44, %r141, %r20;
	setp.lt.s32 	%p45, %r142, %r20;
	or.pred  	%p46, %p44, %p45;
	@%p46 bra 	$L__BB0_36;
	sub.s32 	%r230, %r20, %r141;
	shl.b32 	%r231, %r230, 7;
	shl.b32 	%r232, %r9, 2;
	or.b32  	%r233, %r231, %r232;
	mov.u32 	%r234, s_hist;
	add.s32 	%r235, %r234, %r233;
	atom.shared.add.u32 	%r236, [%r235], 1;
$L__BB0_36:
	add.s32 	%r237, %r8, 11;
	setp.ge.u32 	%p47, %r237, %r140;
	@%p47 bra 	$L__BB0_39;
	ld.global.s8 	%r21, [%rd1+11];
	setp.gt.s32 	%p48, %r141, %r21;
	setp.lt.s32 	%p49, %r142, %r21;
	or.pred  	%p50, %p48, %p49;
	@%p50 bra 	$L__BB0_39;
	sub.s32 	%r238, %r21, %r141;
	shl.b32 	%r239, %r238, 7;
	shl.b32 	%r240, %r9, 2;
	or.b32  	%r241, %r239, %r240;
	mov.u32 	%r242, s_hist;
	add.s32 	%r243, %r242, %r241;
	atom.shared.add.u32 	%r244, [%r243], 1;
$L__BB0_39:
	add.s32 	%r245, %r8, 12;
	setp.ge.u32 	%p51, %r245, %r140;
	@%p51 bra 	$L__BB0_42;
	ld.global.s8 	%r22, [%rd1+12];
	setp.gt.s32 	%p52, %r141, %r22;
	setp.lt.s32 	%p53, %r142, %r22;
	or.pred  	%p54, %p52, %p53;
	@%p54 bra 	$L__BB0_42;
	sub.s32 	%r246, %r22, %r141;
	shl.b32 	%r247, %r246, 7;
	shl.b32 	%r248, %r9, 2;
	or.b32  	%r249, %r247, %r248;
	mov.u32 	%r250, s_hist;
	add.s32 	%r251, %r250, %r249;
	atom.shared.add.u32 	%r252, [%r251], 1;
$L__BB0_42:
	add.s32 	%r253, %r8, 13;
	setp.ge.u32 	%p55, %r253, %r140;
	@%p55 bra 	$L__BB0_45;
	ld.global.s8 	%r23, [%rd1+13];
	setp.gt.s32 	%p56, %r141, %r23;
	setp.lt.s32 	%p57, %r142, %r23;
	or.pred  	%p58, %p56, %p57;
	@%p58 bra 	$L__BB0_45;
	sub.s32 	%r254, %r23, %r141;
	shl.b32 	%r255, %r254, 7;
	shl.b32 	%r256, %r9, 2;
	or.b32  	%r257, %r255, %r256;
	mov.u32 	%r258, s_hist;
	add.s32 	%r259, %r258, %r257;
	atom.shared.add.u32 	%r260, [%r259], 1;
$L__BB0_45:
	add.s32 	%r261, %r8, 14;
	setp.ge.u32 	%p59, %r261, %r140;
	@%p59 bra 	$L__BB0_48;
	ld.global.s8 	%r24, [%rd1+14];
	setp.gt.s32 	%p60, %r141, %r24;
	setp.lt.s32 	%p61, %r142, %r24;
	or.pred  	%p62, %p60, %p61;
	@%p62 bra 	$L__BB0_48;
	sub.s32 	%r262, %r24, %r141;
	shl.b32 	%r263, %r262, 7;
	shl.b32 	%r264, %r9, 2;
	or.b32  	%r265, %r263, %r264;
	mov.u32 	%r266, s_hist;
	add.s32 	%r267, %r266, %r265;
	atom.shared.add.u32 	%r268, [%r267], 1;
$L__BB0_48:
	add.s32 	%r269, %r8, 15;
	setp.ge.u32 	%p63, %r269, %r140;
	@%p63 bra 	$L__BB0_51;
	ld.global.s8 	%r25, [%rd1+15];
	setp.gt.s32 	%p64, %r141, %r25;
	setp.lt.s32 	%p65, %r142, %r25;
	or.pred  	%p66, %p64, %p65;
	@%p66 bra 	$L__BB0_51;
	sub.s32 	%r270, %r25, %r141;
	shl.b32 	%r271, %r270, 7;
	shl.b32 	%r272, %r9, 2;
	or.b32  	%r273, %r271, %r272;
	mov.u32 	%r274, s_hist;
	add.s32 	%r275, %r274, %r273;
	atom.shared.add.u32 	%r276, [%r275], 1;
$L__BB0_51:
	add.s32 	%r277, %r8, 16;
	setp.ge.u32 	%p67, %r277, %r140;
	@%p67 bra 	$L__BB0_54;
	ld.global.s8 	%r26, [%rd1+16];
	setp.gt.s32 	%p68, %r141, %r26;
	setp.lt.s32 	%p69, %r142, %r26;
	or.pred  	%p70, %p68, %p69;
	@%p70 bra 	$L__BB0_54;
	sub.s32 	%r278, %r26, %r141;
	shl.b32 	%r279, %r278, 7;
	shl.b32 	%r280, %r9, 2;
	or.b32  	%r281, %r279, %r280;
	mov.u32 	%r282, s_hist;
	add.s32 	%r283, %r282, %r281;
	atom.shared.add.u32 	%r284, [%r283], 1;
$L__BB0_54:
	add.s32 	%r285, %r8, 17;
	setp.ge.u32 	%p71, %r285, %r140;
	@%p71 bra 	$L__BB0_57;
	ld.global.s8 	%r27, [%rd1+17];
	setp.gt.s32 	%p72, %r141, %r27;
	setp.lt.s32 	%p73, %r142, %r27;
	or.pred  	%p74, %p72, %p73;
	@%p74 bra 	$L__BB0_57;
	sub.s32 	%r286, %r27, %r141;
	shl.b32 	%r287, %r286, 7;
	shl.b32 	%r288, %r9, 2;
	or.b32  	%r289, %r287, %r288;
	mov.u32 	%r290, s_hist;
	add.s32 	%r291, %r290, %r289;
	atom.shared.add.u32 	%r292, [%r291], 1;
$L__BB0_57:
	add.s32 	%r293, %r8, 18;
	setp.ge.u32 	%p75, %r293, %r140;
	@%p75 bra 	$L__BB0_60;
	ld.global.s8 	%r28, [%rd1+18];
	setp.gt.s32 	%p76, %r141, %r28;
	setp.lt.s32 	%p77, %r142, %r28;
	or.pred  	%p78, %p76, %p77;
	@%p78 bra 	$L__BB0_60;
	sub.s32 	%r294, %r28, %r141;
	shl.b32 	%r295, %r294, 7;
	shl.b32 	%r296, %r9, 2;
	or.b32  	%r297, %r295, %r296;
	mov.u32 	%r298, s_hist;
	add.s32 	%r299, %r298, %r297;
	atom.shared.add.u32 	%r300, [%r299], 1;
$L__BB0_60:
	add.s32 	%r301, %r8, 19;
	setp.ge.u32 	%p79, %r301, %r140;
	@%p79 bra 	$L__BB0_63;
	ld.global.s8 	%r29, [%rd1+19];
	setp.gt.s32 	%p80, %r141, %r29;
	setp.lt.s32 	%p81, %r142, %r29;
	or.pred  	%p82, %p80, %p81;
	@%p82 bra 	$L__BB0_63;
	sub.s32 	%r302, %r29, %r141;
	shl.b32 	%r303, %r302, 7;
	shl.b32 	%r304, %r9, 2;
	or.b32  	%r305, %r303, %r304;
	mov.u32 	%r306, s_hist;
	add.s32 	%r307, %r306, %r305;
	atom.shared.add.u32 	%r308, [%r307], 1;
$L__BB0_63:
	add.s32 	%r309, %r8, 20;
	setp.ge.u32 	%p83, %r309, %r140;
	@%p83 bra 	$L__BB0_66;
	ld.global.s8 	%r30, [%rd1+20];
	setp.gt.s32 	%p84, %r141, %r30;
	setp.lt.s32 	%p85, %r142, %r30;
	or.pred  	%p86, %p84, %p85;
	@%p86 bra 	$L__BB0_66;
	sub.s32 	%r310, %r30, %r141;
	shl.b32 	%r311, %r310, 7;
	shl.b32 	%r312, %r9, 2;
	or.b32  	%r313, %r311, %r312;
	mov.u32 	%r314, s_hist;
	add.s32 	%r315, %r314, %r313;
	atom.shared.add.u32 	%r316, [%r315], 1;
$L__BB0_66:
	add.s32 	%r317, %r8, 21;
	setp.ge.u32 	%p87, %r317, %r140;
	@%p87 bra 	$L__BB0_69;
	ld.global.s8 	%r31, [%rd1+21];
	setp.gt.s32 	%p88, %r141, %r31;
	setp.lt.s32 	%p89, %r142, %r31;
	or.pred  	%p90, %p88, %p89;
	@%p90 bra 	$L__BB0_69;
	sub.s32 	%r318, %r31, %r141;
	shl.b32 	%r319, %r318, 7;
	shl.b32 	%r320, %r9, 2;
	or.b32  	%r321, %r319, %r320;
	mov.u32 	%r322, s_hist;
	add.s32 	%r323, %r322, %r321;
	atom.shared.add.u32 	%r324, [%r323], 1;
$L__BB0_69:
	add.s32 	%r325, %r8, 22;
	setp.ge.u32 	%p91, %r325, %r140;
	@%p91 bra 	$L__BB0_72;
	ld.global.s8 	%r32, [%rd1+22];
	setp.gt.s32 	%p92, %r141, %r32;
	setp.lt.s32 	%p93, %r142, %r32;
	or.pred  	%p94, %p92, %p93;
	@%p94 bra 	$L__BB0_72;
	sub.s32 	%r326, %r32, %r141;
	shl.b32 	%r327, %r326, 7;
	shl.b32 	%r328, %r9, 2;
	or.b32  	%r329, %r327, %r328;
	mov.u32 	%r330, s_hist;
	add.s32 	%r331, %r330, %r329;
	atom.shared.add.u32 	%r332, [%r331], 1;
$L__BB0_72:
	add.s32 	%r333, %r8, 23;
	setp.ge.u32 	%p95, %r333, %r140;
	@%p95 bra 	$L__BB0_75;
	ld.global.s8 	%r33, [%rd1+23];
	setp.gt.s32 	%p96, %r141, %r33;
	setp.lt.s32 	%p97, %r142, %r33;
	or.pred  	%p98, %p96, %p97;
	@%p98 bra 	$L__BB0_75;
	sub.s32 	%r334, %r33, %r141;
	shl.b32 	%r335, %r334, 7;
	shl.b32 	%r336, %r9, 2;
	or.b32  	%r337, %r335, %r336;
	mov.u32 	%r338, s_hist;
	add.s32 	%r339, %r338, %r337;
	atom.shared.add.u32 	%r340, [%r339], 1;
$L__BB0_75:
	add.s32 	%r341, %r8, 24;
	setp.ge.u32 	%p99, %r341, %r140;
	@%p99 bra 	$L__BB0_78;
	ld.global.s8 	%r34, [%rd1+24];
	setp.gt.s32 	%p100, %r141, %r34;
	setp.lt.s32 	%p101, %r142, %r34;
	or.pred  	%p102, %p100, %p101;
	@%p102 bra 	$L__BB0_78;
	sub.s32 	%r342, %r34, %r141;
	shl.b32 	%r343, %r342, 7;
	shl.b32 	%r344, %r9, 2;
	or.b32  	%r345, %r343, %r344;
	mov.u32 	%r346, s_hist;
	add.s32 	%r347, %r346, %r345;
	atom.shared.add.u32 	%r348, [%r347], 1;
$L__BB0_78:
	add.s32 	%r349, %r8, 25;
	setp.ge.u32 	%p103, %r349, %r140;
	@%p103 bra 	$L__BB0_81;
	ld.global.s8 	%r35, [%rd1+25];
	setp.gt.s32 	%p104, %r141, %r35;
	setp.lt.s32 	%p105, %r142, %r35;
	or.pred  	%p106, %p104, %p105;
	@%p106 bra 	$L__BB0_81;
	sub.s32 	%r350, %r35, %r141;
	shl.b32 	%r351, %r350, 7;
	shl.b32 	%r352, %r9, 2;
	or.b32  	%r353, %r351, %r352;
	mov.u32 	%r354, s_hist;
	add.s32 	%r355, %r354, %r353;
	atom.shared.add.u32 	%r356, [%r355], 1;
$L__BB0_81:
	add.s32 	%r357, %r8, 26;
	setp.ge.u32 	%p107, %r357, %r140;
	@%p107 bra 	$L__BB0_84;
	ld.global.s8 	%r36, [%rd1+26];
	setp.gt.s32 	%p108, %r141, %r36;
	setp.lt.s32 	%p109, %r142, %r36;
	or.pred  	%p110, %p108, %p109;
	@%p110 bra 	$L__BB0_84;
	sub.s32 	%r358, %r36, %r141;
	shl.b32 	%r359, %r358, 7;
	shl.b32 	%r360, %r9, 2;
	or.b32  	%r361, %r359, %r360;
	mov.u32 	%r362, s_hist;
	add.s32 	%r363, %r362, %r361;
	atom.shared.add.u32 	%r364, [%r363], 1;
$L__BB0_84:
	add.s32 	%r365, %r8, 27;
	setp.ge.u32 	%p111, %r365, %r140;
	@%p111 bra 	$L__BB0_87;
	ld.global.s8 	%r37, [%rd1+27];
	setp.gt.s32 	%p112, %r141, %r37;
	setp.lt.s32 	%p113, %r142, %r37;
	or.pred  	%p114, %p112, %p113;
	@%p114 bra 	$L__BB0_87;
	sub.s32 	%r366, %r37, %r141;
	shl.b32 	%r367, %r366, 7;
	shl.b32 	%r368, %r9, 2;
	or.b32  	%r369, %r367, %r368;
	mov.u32 	%r370, s_hist;
	add.s32 	%r371, %r370, %r369;
	atom.shared.add.u32 	%r372, [%r371], 1;
$L__BB0_87:
	add.s32 	%r373, %r8, 28;
	setp.ge.u32 	%p115, %r373, %r140;
	@%p115 bra 	$L__BB0_90;
	ld.global.s8 	%r38, [%rd1+28];
	setp.gt.s32 	%p116, %r141, %r38;
	setp.lt.s32 	%p117, %r142, %r38;
	or.pred  	%p118, %p116, %p117;
	@%p118 bra 	$L__BB0_90;
	sub.s32 	%r374, %r38, %r141;
	shl.b32 	%r375, %r374, 7;
	shl.b32 	%r376, %r9, 2;
	or.b32  	%r377, %r375, %r376;
	mov.u32 	%r378, s_hist;
	add.s32 	%r379, %r378, %r377;
	atom.shared.add.u32 	%r380, [%r379], 1;
$L__BB0_90:
	add.s32 	%r381, %r8, 29;
	setp.ge.u32 	%p119, %r381, %r140;
	@%p119 bra 	$L__BB0_93;
	ld.global.s8 	%r39, [%rd1+29];
	setp.gt.s32 	%p120, %r141, %r39;
	setp.lt.s32 	%p121, %r142, %r39;
	or.pred  	%p122, %p120, %p121;
	@%p122 bra 	$L__BB0_93;
	sub.s32 	%r382, %r39, %r141;
	shl.b32 	%r383, %r382, 7;
	shl.b32 	%r384, %r9, 2;
	or.b32  	%r385, %r383, %r384;
	mov.u32 	%r386, s_hist;
	add.s32 	%r387, %r386, %r385;
	atom.shared.add.u32 	%r388, [%r387], 1;
$L__BB0_93:
	add.s32 	%r389, %r8, 30;
	setp.ge.u32 	%p123, %r389, %r140;
	@%p123 bra 	$L__BB0_96;
	ld.global.s8 	%r40, [%rd1+30];
	setp.gt.s32 	%p124, %r141, %r40;
	setp.lt.s32 	%p125, %r142, %r40;
	or.pred  	%p126, %p124, %p125;
	@%p126 bra 	$L__BB0_96;
	sub.s32 	%r390, %r40, %r141;
	shl.b32 	%r391, %r390, 7;
	shl.b32 	%r392, %r9, 2;
	or.b32  	%r393, %r391, %r392;
	mov.u32 	%r394, s_hist;
	add.s32 	%r395, %r394, %r393;
	atom.shared.add.u32 	%r396, [%r395], 1;
$L__BB0_96:
	add.s32 	%r397, %r8, 31;
	setp.ge.u32 	%p127, %r397, %r140;
	@%p127 bra 	$L__BB0_99;
	ld.global.s8 	%r41, [%rd1+31];
	setp.gt.s32 	%p128, %r141, %r41;
	setp.lt.s32 	%p129, %r142, %r41;
	or.pred  	%p130, %p128, %p129;
	@%p130 bra 	$L__BB0_99;
	sub.s32 	%r398, %r41, %r141;
	shl.b32 	%r399, %r398, 7;
	shl.b32 	%r400, %r9, 2;
	or.b32  	%r401, %r399, %r400;
	mov.u32 	%r402, s_hist;
	add.s32 	%r403, %r402, %r401;
	atom.shared.add.u32 	%r404, [%r403], 1;
$L__BB0_99:
	add.s32 	%r405, %r8, 32;
	setp.ge.u32 	%p131, %r405, %r140;
	@%p131 bra 	$L__BB0_102;
	ld.global.s8 	%r42, [%rd1+32];
	setp.gt.s32 	%p132, %r141, %r42;
	setp.lt.s32 	%p133, %r142, %r42;
	or.pred  	%p134, %p132, %p133;
	@%p134 bra 	$L__BB0_102;
	sub.s32 	%r406, %r42, %r141;
	shl.b32 	%r407, %r406, 7;
	shl.b32 	%r408, %r9, 2;
	or.b32  	%r409, %r407, %r408;
	mov.u32 	%r410, s_hist;
	add.s32 	%r411, %r410, %r409;
	atom.shared.add.u32 	%r412, [%r411], 1;
$L__BB0_102:
	add.s32 	%r413, %r8, 33;
	setp.ge.u32 	%p135, %r413, %r140;
	@%p135 bra 	$L__BB0_105;
	ld.global.s8 	%r43, [%rd1+33];
	setp.gt.s32 	%p136, %r141, %r43;
	setp.lt.s32 	%p137, %r142, %r43;
	or.pred  	%p138, %p136, %p137;
	@%p138 bra 	$L__BB0_105;
	sub.s32 	%r414, %r43, %r141;
	shl.b32 	%r415, %r414, 7;
	shl.b32 	%r416, %r9, 2;
	or.b32  	%r417, %r415, %r416;
	mov.u32 	%r418, s_hist;
	add.s32 	%r419, %r418, %r417;
	atom.shared.add.u32 	%r420, [%r419], 1;
$L__BB0_105:
	add.s32 	%r421, %r8, 34;
	setp.ge.u32 	%p139, %r421, %r140;
	@%p139 bra 	$L__BB0_108;
	ld.global.s8 	%r44, [%rd1+34];
	setp.gt.s32 	%p140, %r141, %r44;
	setp.lt.s32 	%p141, %r142, %r44;
	or.pred  	%p142, %p140, %p141;
	@%p142 bra 	$L__BB0_108;
	sub.s32 	%r422, %r44, %r141;
	shl.b32 	%r423, %r422, 7;
	shl.b32 	%r424, %r9, 2;
	or.b32  	%r425, %r423, %r424;
	mov.u32 	%r426, s_hist;
	add.s32 	%r427, %r426, %r425;
	atom.shared.add.u32 	%r428, [%r427], 1;
$L__BB0_108:
	add.s32 	%r429, %r8, 35;
	setp.ge.u32 	%p143, %r429, %r140;
	@%p143 bra 	$L__BB0_111;
	ld.global.s8 	%r45, [%rd1+35];
	setp.gt.s32 	%p144, %r141, %r45;
	setp.lt.s32 	%p145, %r142, %r45;
	or.pred  	%p146, %p144, %p145;
	@%p146 bra 	$L__BB0_111;
	sub.s32 	%r430, %r45, %r141;
	shl.b32 	%r431, %r430, 7;
	shl.b32 	%r432, %r9, 2;
	or.b32  	%r433, %r431, %r432;
	mov.u32 	%r434, s_hist;
	add.s32 	%r435, %r434, %r433;
	atom.shared.add.u32 	%r436, [%r435], 1;
$L__BB0_111:
	add.s32 	%r437, %r8, 36;
	setp.ge.u32 	%p147, %r437, %r140;
	@%p147 bra 	$L__BB0_114;
	ld.global.s8 	%r46, [%rd1+36];
	setp.gt.s32 	%p148, %r141, %r46;
	setp.lt.s32 	%p149, %r142, %r46;
	or.pred  	%p150, %p148, %p149;
	@%p150 bra 	$L__BB0_114;
	sub.s32 	%r438, %r46, %r141;
	shl.b32 	%r439, %r438, 7;
	shl.b32 	%r440, %r9, 2;
	or.b32  	%r441, %r439, %r440;
	mov.u32 	%r442, s_hist;
	add.s32 	%r443, %r442, %r441;
	atom.shared.add.u32 	%r444, [%r443], 1;
$L__BB0_114:
	add.s32 	%r445, %r8, 37;
	setp.ge.u32 	%p151, %r445, %r140;
	@%p151 bra 	$L__BB0_117;
	ld.global.s8 	%r47, [%rd1+37];
	setp.gt.s32 	%p152, %r141, %r47;
	setp.lt.s32 	%p153, %r142, %r47;
	or.pred  	%p154, %p152, %p153;
	@%p154 bra 	$L__BB0_117;
	sub.s32 	%r446, %r47, %r141;
	shl.b32 	%r447, %r446, 7;
	shl.b32 	%r448, %r9, 2;
	or.b32  	%r449, %r447, %r448;
	mov.u32 	%r450, s_hist;
	add.s32 	%r451, %r450, %r449;
	atom.shared.add.u32 	%r452, [%r451], 1;
$L__BB0_117:
	add.s32 	%r453, %r8, 38;
	setp.ge.u32 	%p155, %r453, %r140;
	@%p155 bra 	$L__BB0_120;
	ld.global.s8 	%r48, [%rd1+38];
	setp.gt.s32 	%p156, %r141, %r48;
	setp.lt.s32 	%p157, %r142, %r48;
	or.pred  	%p158, %p156, %p157;
	@%p158 bra 	$L__BB0_120;
	sub.s32 	%r454, %r48, %r141;
	shl.b32 	%r455, %r454, 7;
	shl.b32 	%r456, %r9, 2;
	or.b32  	%r457, %r455, %r456;
	mov.u32 	%r458, s_hist;
	add.s32 	%r459, %r458, %r457;
	atom.shared.add.u32 	%r460, [%r459], 1;
$L__BB0_120:
	add.s32 	%r461, %r8, 39;
	setp.ge.u32 	%p159, %r461, %r140;
	@%p159 bra 	$L__BB0_123;
	ld.global.s8 	%r49, [%rd1+39];
	setp.gt.s32 	%p160, %r141, %r49;
	setp.lt.s32 	%p161, %r142, %r49;
	or.pred  	%p162, %p160, %p161;
	@%p162 bra 	$L__BB0_123;
	sub.s32 	%r462, %r49, %r141;
	shl.b32 	%r463, %r462, 7;
	shl.b32 	%r464, %r9, 2;
	or.b32  	%r465, %r463, %r464;
	mov.u32 	%r466, s_hist;
	add.s32 	%r467, %r466, %r465;
	atom.shared.add.u32 	%r468, [%r467], 1;
$L__BB0_123:
	add.s32 	%r469, %r8, 40;
	setp.ge.u32 	%p163, %r469, %r140;
	@%p163 bra 	$L__BB0_126;
	ld.global.s8 	%r50, [%rd1+40];
	setp.gt.s32 	%p164, %r141, %r50;
	setp.lt.s32 	%p165, %r142, %r50;
	or.pred  	%p166, %p164, %p165;
	@%p166 bra 	$L__BB0_126;
	sub.s32 	%r470, %r50, %r141;
	shl.b32 	%r471, %r470, 7;
	shl.b32 	%r472, %r9, 2;
	or.b32  	%r473, %r471, %r472;
	mov.u32 	%r474, s_hist;
	add.s32 	%r475, %r474, %r473;
	atom.shared.add.u32 	%r476, [%r475], 1;
$L__BB0_126:
	add.s32 	%r477, %r8, 41;
	setp.ge.u32 	%p167, %r477, %r140;
	@%p167 bra 	$L__BB0_129;
	ld.global.s8 	%r51, [%rd1+41];
	setp.gt.s32 	%p168, %r141, %r51;
	setp.lt.s32 	%p169, %r142, %r51;
	or.pred  	%p170, %p168, %p169;
	@%p170 bra 	$L__BB0_129;
	sub.s32 	%r478, %r51, %r141;
	shl.b32 	%r479, %r478, 7;
	shl.b32 	%r480, %r9, 2;
	or.b32  	%r481, %r479, %r480;
	mov.u32 	%r482, s_hist;
	add.s32 	%r483, %r482, %r481;
	atom.shared.add.u32 	%r484, [%r483], 1;
$L__BB0_129:
	add.s32 	%r485, %r8, 42;
	setp.ge.u32 	%p171, %r485, %r140;
	@%p171 bra 	$L__BB0_132;
	ld.global.s8 	%r52, [%rd1+42];
	setp.gt.s32 	%p172, %r141, %r52;
	setp.lt.s32 	%p173, %r142, %r52;
	or.pred  	%p174, %p172, %p173;
	@%p174 bra 	$L__BB0_132;
	sub.s32 	%r486, %r52, %r141;
	shl.b32 	%r487, %r486, 7;
	shl.b32 	%r488, %r9, 2;
	or.b32  	%r489, %r487, %r488;
	mov.u32 	%r490, s_hist;
	add.s32 	%r491, %r490, %r489;
	atom.shared.add.u32 	%r492, [%r491], 1;
$L__BB0_132:
	add.s32 	%r493, %r8, 43;
	setp.ge.u32 	%p175, %r493, %r140;
	@%p175 bra 	$L__BB0_135;
	ld.global.s8 	%r53, [%rd1+43];
	setp.gt.s32 	%p176, %r141, %r53;
	setp.lt.s32 	%p177, %r142, %r53;
	or.pred  	%p178, %p176, %p177;
	@%p178 bra 	$L__BB0_135;
	sub.s32 	%r494, %r53, %r141;
	shl.b32 	%r495, %r494, 7;
	shl.b32 	%r496, %r9, 2;
	or.b32  	%r497, %r495, %r496;
	mov.u32 	%r498, s_hist;
	add.s32 	%r499, %r498, %r497;
	atom.shared.add.u32 	%r500, [%r499], 1;
$L__BB0_135:
	add.s32 	%r501, %r8, 44;
	setp.ge.u32 	%p179, %r501, %r140;
	@%p179 bra 	$L__BB0_138;
	ld.global.s8 	%r54, [%rd1+44];
	setp.gt.s32 	%p180, %r141, %r54;
	setp.lt.s32 	%p181, %r142, %r54;
	or.pred  	%p182, %p180, %p181;
	@%p182 bra 	$L__BB0_138;
	sub.s32 	%r502, %r54, %r141;
	shl.b32 	%r503, %r502, 7;
	shl.b32 	%r504, %r9, 2;
	or.b32  	%r505, %r503, %r504;
	mov.u32 	%r506, s_hist;
	add.s32 	%r507, %r506, %r505;
	atom.shared.add.u32 	%r508, [%r507], 1;
$L__BB0_138:
	add.s32 	%r509, %r8, 45;
	setp.ge.u32 	%p183, %r509, %r140;
	@%p183 bra 	$L__BB0_141;
	ld.global.s8 	%r55, [%rd1+45];
	setp.gt.s32 	%p184, %r141, %r55;
	setp.lt.s32 	%p185, %r142, %r55;
	or.pred  	%p186, %p184, %p185;
	@%p186 bra 	$L__BB0_141;
	sub.s32 	%r510, %r55, %r141;
	shl.b32 	%r511, %r510, 7;
	shl.b32 	%r512, %r9, 2;
	or.b32  	%r513, %r511, %r512;
	mov.u32 	%r514, s_hist;
	add.s32 	%r515, %r514, %r513;
	atom.shared.add.u32 	%r516, [%r515], 1;
$L__BB0_141:
	add.s32 	%r517, %r8, 46;
	setp.ge.u32 	%p187, %r517, %r140;
	@%p187 bra 	$L__BB0_144;
	ld.global.s8 	%r56, [%rd1+46];
	setp.gt.s32 	%p188, %r141, %r56;
	setp.lt.s32 	%p189, %r142, %r56;
	or.pred  	%p190, %p188, %p189;
	@%p190 bra 	$L__BB0_144;
	sub.s32 	%r518, %r56, %r141;
	shl.b32 	%r519, %r518, 7;
	shl.b32 	%r520, %r9, 2;
	or.b32  	%r521, %r519, %r520;
	mov.u32 	%r522, s_hist;
	add.s32 	%r523, %r522, %r521;
	atom.shared.add.u32 	%r524, [%r523], 1;
$L__BB0_144:
	add.s32 	%r525, %r8, 47;
	setp.ge.u32 	%p191, %r525, %r140;
	@%p191 bra 	$L__BB0_147;
	ld.global.s8 	%r57, [%rd1+47];
	setp.gt.s32 	%p192, %r141, %r57;
	setp.lt.s32 	%p193, %r142, %r57;
	or.pred  	%p194, %p192, %p193;
	@%p194 bra 	$L__BB0_147;
	sub.s32 	%r526, %r57, %r141;
	shl.b32 	%r527, %r526, 7;
	shl.b32 	%r528, %r9, 2;
	or.b32  	%r529, %r527, %r528;
	mov.u32 	%r530, s_hist;
	add.s32 	%r531, %r530, %r529;
	atom.shared.add.u32 	%r532, [%r531], 1;
$L__BB0_147:
	add.s32 	%r533, %r8, 48;
	setp.ge.u32 	%p195, %r533, %r140;
	@%p195 bra 	$L__BB0_150;
	ld.global.s8 	%r58, [%rd1+48];
	setp.gt.s32 	%p196, %r141, %r58;
	setp.lt.s32 	%p197, %r142, %r58;
	or.pred  	%p198, %p196, %p197;
	@%p198 bra 	$L__BB0_150;
	sub.s32 	%r534, %r58, %r141;
	shl.b32 	%r535, %r534, 7;
	shl.b32 	%r536, %r9, 2;
	or.b32  	%r537, %r535, %r536;
	mov.u32 	%r538, s_hist;
	add.s32 	%r539, %r538, %r537;
	atom.shared.add.u32 	%r540, [%r539], 1;
$L__BB0_150:
	add.s32 	%r541, %r8, 49;
	setp.ge.u32 	%p199, %r541, %r140;
	@%p199 bra 	$L__BB0_153;
	ld.global.s8 	%r59, [%rd1+49];
	setp.gt.s32 	%p200, %r141, %r59;
	setp.lt.s32 	%p201, %r142, %r59;
	or.pred  	%p202, %p200, %p201;
	@%p202 bra 	$L__BB0_153;
	sub.s32 	%r542, %r59, %r141;
	shl.b32 	%r543, %r542, 7;
	shl.b32 	%r544, %r9, 2;
	or.b32  	%r545, %r543, %r544;
	mov.u32 	%r546, s_hist;
	add.s32 	%r547, %r546, %r545;
	atom.shared.add.u32 	%r548, [%r547], 1;
$L__BB0_153:
	add.s32 	%r549, %r8, 50;
	setp.ge.u32 	%p203, %r549, %r140;
	@%p203 bra 	$L__BB0_156;
	ld.global.s8 	%r60, [%rd1+50];
	setp.gt.s32 	%p204, %r141, %r60;
	setp.lt.s32 	%p205, %r142, %r60;
	or.pred  	%p206, %p204, %p205;
	@%p206 bra 	$L__BB0_156;
	sub.s32 	%r550, %r60, %r141;
	shl.b32 	%r551, %r550, 7;
	shl.b32 	%r552, %r9, 2;
	or.b32  	%r553, %r551, %r552;
	mov.u32 	%r554, s_hist;
	add.s32 	%r555, %r554, %r553;
	atom.shared.add.u32 	%r556, [%r555], 1;
$L__BB0_156:
	add.s32 	%r557, %r8, 51;
	setp.ge.u32 	%p207, %r557, %r140;
	@%p207 bra 	$L__BB0_159;
	ld.global.s8 	%r61, [%rd1+51];
	setp.gt.s32 	%p208, %r141, %r61;
	setp.lt.s32 	%p209, %r142, %r61;
	or.pred  	%p210, %p208, %p209;
	@%p210 bra 	$L__BB0_159;
	sub.s32 	%r558, %r61, %r141;
	shl.b32 	%r559, %r558, 7;
	shl.b32 	%r560, %r9, 2;
	or.b32  	%r561, %r559, %r560;
	mov.u32 	%r562, s_hist;
	add.s32 	%r563, %r562, %r561;
	atom.shared.add.u32 	%r564, [%r563], 1;
$L__BB0_159:
	add.s32 	%r565, %r8, 52;
	setp.ge.u32 	%p211, %r565, %r140;
	@%p211 bra 	$L__BB0_162;
	ld.global.s8 	%r62, [%rd1+52];
	setp.gt.s32 	%p212, %r141, %r62;
	setp.lt.s32 	%p213, %r142, %r62;
	or.pred  	%p214, %p212, %p213;
	@%p214 bra 	$L__BB0_162;
	sub.s32 	%r566, %r62, %r141;
	shl.b32 	%r567, %r566, 7;
	shl.b32 	%r568, %r9, 2;
	or.b32  	%r569, %r567, %r568;
	mov.u32 	%r570, s_hist;
	add.s32 	%r571, %r570, %r569;
	atom.shared.add.u32 	%r572, [%r571], 1;
$L__BB0_162:
	add.s32 	%r573, %r8, 53;
	setp.ge.u32 	%p215, %r573, %r140;
	@%p215 bra 	$L__BB0_165;
	ld.global.s8 	%r63, [%rd1+53];
	setp.gt.s32 	%p216, %r141, %r63;
	setp.lt.s32 	%p217, %r142, %r63;
	or.pred  	%p218, %p216, %p217;
	@%p218 bra 	$L__BB0_165;
	sub.s32 	%r574, %r63, %r141;
	shl.b32 	%r575, %r574, 7;
	shl.b32 	%r576, %r9, 2;
	or.b32  	%r577, %r575, %r576;
	mov.u32 	%r578, s_hist;
	add.s32 	%r579, %r578, %r577;
	atom.shared.add.u32 	%r580, [%r579], 1;
$L__BB0_165:
	add.s32 	%r581, %r8, 54;
	setp.ge.u32 	%p219, %r581, %r140;
	@%p219 bra 	$L__BB0_168;
	ld.global.s8 	%r64, [%rd1+54];
	setp.gt.s32 	%p220, %r141, %r64;
	setp.lt.s32 	%p221, %r142, %r64;
	or.pred  	%p222, %p220, %p221;
	@%p222 bra 	$L__BB0_168;
	sub.s32 	%r582, %r64, %r141;
	shl.b32 	%r583, %r582, 7;
	shl.b32 	%r584, %r9, 2;
	or.b32  	%r585, %r583, %r584;
	mov.u32 	%r586, s_hist;
	add.s32 	%r587, %r586, %r585;
	atom.shared.add.u32 	%r588, [%r587], 1;
$L__BB0_168:
	add.s32 	%r589, %r8, 55;
	setp.ge.u32 	%p223, %r589, %r140;
	@%p223 bra 	$L__BB0_171;
	ld.global.s8 	%r65, [%rd1+55];
	setp.gt.s32 	%p224, %r141, %r65;
	setp.lt.s32 	%p225, %r142, %r65;
	or.pred  	%p226, %p224, %p225;
	@%p226 bra 	$L__BB0_171;
	sub.s32 	%r590, %r65, %r141;
	shl.b32 	%r591, %r590, 7;
	shl.b32 	%r592, %r9, 2;
	or.b32  	%r593, %r591, %r592;
	mov.u32 	%r594, s_hist;
	add.s32 	%r595, %r594, %r593;
	atom.shared.add.u32 	%r596, [%r595], 1;
$L__BB0_171:
	add.s32 	%r597, %r8, 56;
	setp.ge.u32 	%p227, %r597, %r140;
	@%p227 bra 	$L__BB0_174;
	ld.global.s8 	%r66, [%rd1+56];
	setp.gt.s32 	%p228, %r141, %r66;
	setp.lt.s32 	%p229, %r142, %r66;
	or.pred  	%p230, %p228, %p229;
	@%p230 bra 	$L__BB0_174;
	sub.s32 	%r598, %r66, %r141;
	shl.b32 	%r599, %r598, 7;
	shl.b32 	%r600, %r9, 2;
	or.b32  	%r601, %r599, %r600;
	mov.u32 	%r602, s_hist;
	add.s32 	%r603, %r602, %r601;
	atom.shared.add.u32 	%r604, [%r603], 1;
$L__BB0_174:
	add.s32 	%r605, %r8, 57;
	setp.ge.u32 	%p231, %r605, %r140;
	@%p231 bra 	$L__BB0_177;
	ld.global.s8 	%r67, [%rd1+57];
	setp.gt.s32 	%p232, %r141, %r67;
	setp.lt.s32 	%p233, %r142, %r67;
	or.pred  	%p234, %p232, %p233;
	@%p234 bra 	$L__BB0_177;
	sub.s32 	%r606, %r67, %r141;
	shl.b32 	%r607, %r606, 7;
	shl.b32 	%r608, %r9, 2;
	or.b32  	%r609, %r607, %r608;
	mov.u32 	%r610, s_hist;
	add.s32 	%r611, %r610, %r609;
	atom.shared.add.u32 	%r612, [%r611], 1;
$L__BB0_177:
	add.s32 	%r613, %r8, 58;
	setp.ge.u32 	%p235, %r613, %r140;
	@%p235 bra 	$L__BB0_180;
	ld.global.s8 	%r68, [%rd1+58];
	setp.gt.s32 	%p236, %r141, %r68;
	setp.lt.s32 	%p237, %r142, %r68;
	or.pred  	%p238, %p236, %p237;
	@%p238 bra 	$L__BB0_180;
	sub.s32 	%r614, %r68, %r141;
	shl.b32 	%r615, %r614, 7;
	shl.b32 	%r616, %r9, 2;
	or.b32  	%r617, %r615, %r616;
	mov.u32 	%r618, s_hist;
	add.s32 	%r619, %r618, %r617;
	atom.shared.add.u32 	%r620, [%r619], 1;
$L__BB0_180:
	add.s32 	%r621, %r8, 59;
	setp.ge.u32 	%p239, %r621, %r140;
	@%p239 bra 	$L__BB0_183;
	ld.global.s8 	%r69, [%rd1+59];
	setp.gt.s32 	%p240, %r141, %r69;
	setp.lt.s32 	%p241, %r142, %r69;
	or.pred  	%p242, %p240, %p241;
	@%p242 bra 	$L__BB0_183;
	sub.s32 	%r622, %r69, %r141;
	shl.b32 	%r623, %r622, 7;
	shl.b32 	%r624, %r9, 2;
	or.b32  	%r625, %r623, %r624;
	mov.u32 	%r626, s_hist;
	add.s32 	%r627, %r626, %r625;
	atom.shared.add.u32 	%r628, [%r627], 1;
$L__BB0_183:
	add.s32 	%r629, %r8, 60;
	setp.ge.u32 	%p243, %r629, %r140;
	@%p243 bra 	$L__BB0_186;
	ld.global.s8 	%r70, [%rd1+60];
	setp.gt.s32 	%p244, %r141, %r70;
	setp.lt.s32 	%p245, %r142, %r70;
	or.pred  	%p246, %p244, %p245;
	@%p246 bra 	$L__BB0_186;
	sub.s32 	%r630, %r70, %r141;
	shl.b32 	%r631, %r630, 7;
	shl.b32 	%r632, %r9, 2;
	or.b32  	%r633, %r631, %r632;
	mov.u32 	%r634, s_hist;
	add.s32 	%r635, %r634, %r633;
	atom.shared.add.u32 	%r636, [%r635], 1;
$L__BB0_186:
	add.s32 	%r637, %r8, 61;
	setp.ge.u32 	%p247, %r637, %r140;
	@%p247 bra 	$L__BB0_189;
	ld.global.s8 	%r71, [%rd1+61];
	setp.gt.s32 	%p248, %r141, %r71;
	setp.lt.s32 	%p249, %r142, %r71;
	or.pred  	%p250, %p248, %p249;
	@%p250 bra 	$L__BB0_189;
	sub.s32 	%r638, %r71, %r141;
	shl.b32 	%r639, %r638, 7;
	shl.b32 	%r640, %r9, 2;
	or.b32  	%r641, %r639, %r640;
	mov.u32 	%r642, s_hist;
	add.s32 	%r643, %r642, %r641;
	atom.shared.add.u32 	%r644, [%r643], 1;
$L__BB0_189:
	add.s32 	%r645, %r8, 62;
	setp.ge.u32 	%p251, %r645, %r140;
	@%p251 bra 	$L__BB0_192;
	ld.global.s8 	%r72, [%rd1+62];
	setp.gt.s32 	%p252, %r141, %r72;
	setp.lt.s32 	%p253, %r142, %r72;
	or.pred  	%p254, %p252, %p253;
	@%p254 bra 	$L__BB0_192;
	sub.s32 	%r646, %r72, %r141;
	shl.b32 	%r647, %r646, 7;
	shl.b32 	%r648, %r9, 2;
	or.b32  	%r649, %r647, %r648;
	mov.u32 	%r650, s_hist;
	add.s32 	%r651, %r650, %r649;
	atom.shared.add.u32 	%r652, [%r651], 1;
$L__BB0_192:
	add.s32 	%r653, %r8, 63;
	setp.ge.u32 	%p255, %r653, %r140;
	@%p255 bra 	$L__BB0_195;
	ld.global.s8 	%r73, [%rd1+63];
	setp.gt.s32 	%p256, %r141, %r73;
	setp.lt.s32 	%p257, %r142, %r73;
	or.pred  	%p258, %p256, %p257;
	@%p258 bra 	$L__BB0_195;
	sub.s32 	%r654, %r73, %r141;
	shl.b32 	%r655, %r654, 7;
	shl.b32 	%r656, %r9, 2;
	or.b32  	%r657, %r655, %r656;
	mov.u32 	%r658, s_hist;
	add.s32 	%r659, %r658, %r657;
	atom.shared.add.u32 	%r660, [%r659], 1;
$L__BB0_195:
	add.s32 	%r661, %r8, 64;
	setp.ge.u32 	%p259, %r661, %r140;
	@%p259 bra 	$L__BB0_198;
	ld.global.s8 	%r74, [%rd1+64];
	setp.gt.s32 	%p260, %r141, %r74;
	setp.lt.s32 	%p261, %r142, %r74;
	or.pred  	%p262, %p260, %p261;
	@%p262 bra 	$L__BB0_198;
	sub.s32 	%r662, %r74, %r141;
	shl.b32 	%r663, %r662, 7;
	shl.b32 	%r664, %r9, 2;
	or.b32  	%r665, %r663, %r664;
	mov.u32 	%r666, s_hist;
	add.s32 	%r667, %r666, %r665;
	atom.shared.add.u32 	%r668, [%r667], 1;
$L__BB0_198:
	add.s32 	%r669, %r8, 65;
	setp.ge.u32 	%p263, %r669, %r140;
	@%p263 bra 	$L__BB0_201;
	ld.global.s8 	%r75, [%rd1+65];
	setp.gt.s32 	%p264, %r141, %r75;
	setp.lt.s32 	%p265, %r142, %r75;
	or.pred  	%p266, %p264, %p265;
	@%p266 bra 	$L__BB0_201;
	sub.s32 	%r670, %r75, %r141;
	shl.b32 	%r671, %r670, 7;
	shl.b32 	%r672, %r9, 2;
	or.b32  	%r673, %r671, %r672;
	mov.u32 	%r674, s_hist;
	add.s32 	%r675, %r674, %r673;
	atom.shared.add.u32 	%r676, [%r675], 1;
$L__BB0_201:
	add.s32 	%r677, %r8, 66;
	setp.ge.u32 	%p267, %r677, %r140;
	@%p267 bra 	$L__BB0_204;
	ld.global.s8 	%r76, [%rd1+66];
	setp.gt.s32 	%p268, %r141, %r76;
	setp.lt.s32 	%p269, %r142, %r76;
	or.pred  	%p270, %p268, %p269;
	@%p270 bra 	$L__BB0_204;
	sub.s32 	%r678, %r76, %r141;
	shl.b32 	%r679, %r678, 7;
	shl.b32 	%r680, %r9, 2;
	or.b32  	%r681, %r679, %r680;
	mov.u32 	%r682, s_hist;
	add.s32 	%r683, %r682, %r681;
	atom.shared.add.u32 	%r684, [%r683], 1;
$L__BB0_204:
	add.s32 	%r685, %r8, 67;
	setp.ge.u32 	%p271, %r685, %r140;
	@%p271 bra 	$L__BB0_207;
	ld.global.s8 	%r77, [%rd1+67];
	setp.gt.s32 	%p272, %r141, %r77;
	setp.lt.s32 	%p273, %r142, %r77;
	or.pred  	%p274, %p272, %p273;
	@%p274 bra 	$L__BB0_207;
	sub.s32 	%r686, %r77, %r141;
	shl.b32 	%r687, %r686, 7;
	shl.b32 	%r688, %r9, 2;
	or.b32  	%r689, %r687, %r688;
	mov.u32 	%r690, s_hist;
	add.s32 	%r691, %r690, %r689;
	atom.shared.add.u32 	%r692, [%r691], 1;
$L__BB0_207:
	add.s32 	%r693, %r8, 68;
	setp.ge.u32 	%p275, %r693, %r140;
	@%p275 bra 	$L__BB0_210;
	ld.global.s8 	%r78, [%rd1+68];
	setp.gt.s32 	%p276, %r141, %r78;
	setp.lt.s32 	%p277, %r142, %r78;
	or.pred  	%p278, %p276, %p277;
	@%p278 bra 	$L__BB0_210;
	sub.s32 	%r694, %r78, %r141;
	shl.b32 	%r695, %r694, 7;
	shl.b32 	%r696, %r9, 2;
	or.b32  	%r697, %r695, %r696;
	mov.u32 	%r698, s_hist;
	add.s32 	%r699, %r698, %r697;
	atom.shared.add.u32 	%r700, [%r699], 1;
$L__BB0_210:
	add.s32 	%r701, %r8, 69;
	setp.ge.u32 	%p279, %r701, %r140;
	@%p279 bra 	$L__BB0_213;
	ld.global.s8 	%r79, [%rd1+69];
	setp.gt.s32 	%p280, %r141, %r79;
	setp.lt.s32 	%p281, %r142, %r79;
	or.pred  	%p282, %p280, %p281;
	@%p282 bra 	$L__BB0_213;
	sub.s32 	%r702, %r79, %r141;
	shl.b32 	%r703, %r702, 7;
	shl.b32 	%r704, %r9, 2;
	or.b32  	%r705, %r703, %r704;
	mov.u32 	%r706, s_hist;
	add.s32 	%r707, %r706, %r705;
	atom.shared.add.u32 	%r708, [%r707], 1;
$L__BB0_213:
	add.s32 	%r709, %r8, 70;
	setp.ge.u32 	%p283, %r709, %r140;
	@%p283 bra 	$L__BB0_216;
	ld.global.s8 	%r80, [%rd1+70];
	setp.gt.s32 	%p284, %r141, %r80;
	setp.lt.s32 	%p285, %r142, %r80;
	or.pred  	%p286, %p284, %p285;
	@%p286 bra 	$L__BB0_216;
	sub.s32 	%r710, %r80, %r141;
	shl.b32 	%r711, %r710, 7;
	shl.b32 	%r712, %r9, 2;
	or.b32  	%r713, %r711, %r712;
	mov.u32 	%r714, s_hist;
	add.s32 	%r715, %r714, %r713;
	atom.shared.add.u32 	%r716, [%r715], 1;
$L__BB0_216:
	add.s32 	%r717, %r8, 71;
	setp.ge.u32 	%p287, %r717, %r140;
	@%p287 bra 	$L__BB0_219;
	ld.global.s8 	%r81, [%rd1+71];
	setp.gt.s32 	%p288, %r141, %r81;
	setp.lt.s32 	%p289, %r142, %r81;
	or.pred  	%p290, %p288, %p289;
	@%p290 bra 	$L__BB0_219;
	sub.s32 	%r718, %r81, %r141;
	shl.b32 	%r719, %r718, 7;
	shl.b32 	%r720, %r9, 2;
	or.b32  	%r721, %r719, %r720;
	mov.u32 	%r722, s_hist;
	add.s32 	%r723, %r722, %r721;
	atom.shared.add.u32 	%r724, [%r723], 1;
$L__BB0_219:
	add.s32 	%r725, %r8, 72;
	setp.ge.u32 	%p291, %r725, %r140;
	@%p291 bra 	$L__BB0_222;
	ld.global.s8 	%r82, [%rd1+72];
	setp.gt.s32 	%p292, %r141, %r82;
	setp.lt.s32 	%p293, %r142, %r82;
	or.pred  	%p294, %p292, %p293;
	@%p294 bra 	$L__BB0_222;
	sub.s32 	%r726, %r82, %r141;
	shl.b32 	%r727, %r726, 7;
	shl.b32 	%r728, %r9, 2;
	or.b32  	%r729, %r727, %r728;
	mov.u32 	%r730, s_hist;
	add.s32 	%r731, %r730, %r729;
	atom.shared.add.u32 	%r732, [%r731], 1;
$L__BB0_222:
	add.s32 	%r733, %r8, 73;
	setp.ge.u32 	%p295, %r733, %r140;
	@%p295 bra 	$L__BB0_225;
	ld.global.s8 	%r83, [%rd1+73];
	setp.gt.s32 	%p296, %r141, %r83;
	setp.lt.s32 	%p297, %r142, %r83;
	or.pred  	%p298, %p296, %p297;
	@%p298 bra 	$L__BB0_225;
	sub.s32 	%r734, %r83, %r141;
	shl.b32 	%r735, %r734, 7;
	shl.b32 	%r736, %r9, 2;
	or.b32  	%r737, %r735, %r736;
	mov.u32 	%r738, s_hist;
	add.s32 	%r739, %r738, %r737;
	atom.shared.add.u32 	%r740, [%r739], 1;
$L__BB0_225:
	add.s32 	%r741, %r8, 74;
	setp.ge.u32 	%p299, %r741, %r140;
	@%p299 bra 	$L__BB0_228;
	ld.global.s8 	%r84, [%rd1+74];
	setp.gt.s32 	%p300, %r141, %r84;
	setp.lt.s32 	%p301, %r142, %r84;
	or.pred  	%p302, %p300, %p301;
	@%p302 bra 	$L__BB0_228;
	sub.s32 	%r742, %r84, %r141;
	shl.b32 	%r743, %r742, 7;
	shl.b32 	%r744, %r9, 2;
	or.b32  	%r745, %r743, %r744;
	mov.u32 	%r746, s_hist;
	add.s32 	%r747, %r746, %r745;
	atom.shared.add.u32 	%r748, [%r747], 1;
$L__BB0_228:
	add.s32 	%r749, %r8, 75;
	setp.ge.u32 	%p303, %r749, %r140;
	@%p303 bra 	$L__BB0_231;
	ld.global.s8 	%r85, [%rd1+75];
	setp.gt.s32 	%p304, %r141, %r85;
	setp.lt.s32 	%p305, %r142, %r85;
	or.pred  	%p306, %p304, %p305;
	@%p306 bra 	$L__BB0_231;
	sub.s32 	%r750, %r85, %r141;
	shl.b32 	%r751, %r750, 7;
	shl.b32 	%r752, %r9, 2;
	or.b32  	%r753, %r751, %r752;
	mov.u32 	%r754, s_hist;
	add.s32 	%r755, %r754, %r753;
	atom.shared.add.u32 	%r756, [%r755], 1;
$L__BB0_231:
	add.s32 	%r757, %r8, 76;
	setp.ge.u32 	%p307, %r757, %r140;
	@%p307 bra 	$L__BB0_234;
	ld.global.s8 	%r86, [%rd1+76];
	setp.gt.s32 	%p308, %r141, %r86;
	setp.lt.s32 	%p309, %r142, %r86;
	or.pred  	%p310, %p308, %p309;
	@%p310 bra 	$L__BB0_234;
	sub.s32 	%r758, %r86, %r141;
	shl.b32 	%r759, %r758, 7;
	shl.b32 	%r760, %r9, 2;
	or.b32  	%r761, %r759, %r760;
	mov.u32 	%r762, s_hist;
	add.s32 	%r763, %r762, %r761;
	atom.shared.add.u32 	%r764, [%r763], 1;
$L__BB0_234:
	add.s32 	%r765, %r8, 77;
	setp.ge.u32 	%p311, %r765, %r140;
	@%p311 bra 	$L__BB0_237;
	ld.global.s8 	%r87, [%rd1+77];
	setp.gt.s32 	%p312, %r141, %r87;
	setp.lt.s32 	%p313, %r142, %r87;
	or.pred  	%p314, %p312, %p313;
	@%p314 bra 	$L__BB0_237;
	sub.s32 	%r766, %r87, %r141;
	shl.b32 	%r767, %r766, 7;
	shl.b32 	%r768, %r9, 2;
	or.b32  	%r769, %r767, %r768;
	mov.u32 	%r770, s_hist;
	add.s32 	%r771, %r770, %r769;
	atom.shared.add.u32 	%r772, [%r771], 1;
$L__BB0_237:
	add.s32 	%r773, %r8, 78;
	setp.ge.u32 	%p315, %r773, %r140;
	@%p315 bra 	$L__BB0_240;
	ld.global.s8 	%r88, [%rd1+78];
	setp.gt.s32 	%p316, %r141, %r88;
	setp.lt.s32 	%p317, %r142, %r88;
	or.pred  	%p318, %p316, %p317;
	@%p318 bra 	$L__BB0_240;
	sub.s32 	%r774, %r88, %r141;
	shl.b32 	%r775, %r774, 7;
	shl.b32 	%r776, %r9, 2;
	or.b32  	%r777, %r775, %r776;
	mov.u32 	%r778, s_hist;
	add.s32 	%r779, %r778, %r777;
	atom.shared.add.u32 	%r780, [%r779], 1;
$L__BB0_240:
	add.s32 	%r781, %r8, 79;
	setp.ge.u32 	%p319, %r781, %r140;
	@%p319 bra 	$L__BB0_243;
	ld.global.s8 	%r89, [%rd1+79];
	setp.gt.s32 	%p320, %r141, %r89;
	setp.lt.s32 	%p321, %r142, %r89;
	or.pred  	%p322, %p320, %p321;
	@%p322 bra 	$L__BB0_243;
	sub.s32 	%r782, %r89, %r141;
	shl.b32 	%r783, %r782, 7;
	shl.b32 	%r784, %r9, 2;
	or.b32  	%r785, %r783, %r784;
	mov.u32 	%r786, s_hist;
	add.s32 	%r787, %r786, %r785;
	atom.shared.add.u32 	%r788, [%r787], 1;
$L__BB0_243:
	add.s32 	%r789, %r8, 80;
	setp.ge.u32 	%p323, %r789, %r140;
	@%p323 bra 	$L__BB0_246;
	ld.global.s8 	%r90, [%rd1+80];
	setp.gt.s32 	%p324, %r141, %r90;
	setp.lt.s32 	%p325, %r142, %r90;
	or.pred  	%p326, %p324, %p325;
	@%p326 bra 	$L__BB0_246;
	sub.s32 	%r790, %r90, %r141;
	shl.b32 	%r791, %r790, 7;
	shl.b32 	%r792, %r9, 2;
	or.b32  	%r793, %r791, %r792;
	mov.u32 	%r794, s_hist;
	add.s32 	%r795, %r794, %r793;
	atom.shared.add.u32 	%r796, [%r795], 1;
$L__BB0_246:
	add.s32 	%r797, %r8, 81;
	setp.ge.u32 	%p327, %r797, %r140;
	@%p327 bra 	$L__BB0_249;
	ld.global.s8 	%r91, [%rd1+81];
	setp.gt.s32 	%p328, %r141, %r91;
	setp.lt.s32 	%p329, %r142, %r91;
	or.pred  	%p330, %p328, %p329;
	@%p330 bra 	$L__BB0_249;
	sub.s32 	%r798, %r91, %r141;
	shl.b32 	%r799, %r798, 7;
	shl.b32 	%r800, %r9, 2;
	or.b32  	%r801, %r799, %r800;
	mov.u32 	%r802, s_hist;
	add.s32 	%r803, %r802, %r801;
	atom.shared.add.u32 	%r804, [%r803], 1;
$L__BB0_249:
	add.s32 	%r805, %r8, 82;
	setp.ge.u32 	%p331, %r805, %r140;
	@%p331 bra 	$L__BB0_252;
	ld.global.s8 	%r92, [%rd1+82];
	setp.gt.s32 	%p332, %r141, %r92;
	setp.lt.s32 	%p333, %r142, %r92;
	or.pred  	%p334, %p332, %p333;
	@%p334 bra 	$L__BB0_252;
	sub.s32 	%r806, %r92, %r141;
	shl.b32 	%r807, %r806, 7;
	shl.b32 	%r808, %r9, 2;
	or.b32  	%r809, %r807, %r808;
	mov.u32 	%r810, s_hist;
	add.s32 	%r811, %r810, %r809;
	atom.shared.add.u32 	%r812, [%r811], 1;
$L__BB0_252:
	add.s32 	%r813, %r8, 83;
	setp.ge.u32 	%p335, %r813, %r140;
	@%p335 bra 	$L__BB0_255;
	ld.global.s8 	%r93, [%rd1+83];
	setp.gt.s32 	%p336, %r141, %r93;
	setp.lt.s32 	%p337, %r142, %r93;
	or.pred  	%p338, %p336, %p337;
	@%p338 bra 	$L__BB0_255;
	sub.s32 	%r814, %r93, %r141;
	shl.b32 	%r815, %r814, 7;
	shl.b32 	%r816, %r9, 2;
	or.b32  	%r817, %r815, %r816;
	mov.u32 	%r818, s_hist;
	add.s32 	%r819, %r818, %r817;
	atom.shared.add.u32 	%r820, [%r819], 1;
$L__BB0_255:
	add.s32 	%r821, %r8, 84;
	setp.ge.u32 	%p339, %r821, %r140;
	@%p339 bra 	$L__BB0_258;
	ld.global.s8 	%r94, [%rd1+84];
	setp.gt.s32 	%p340, %r141, %r94;
	setp.lt.s32 	%p341, %r142, %r94;
	or.pred  	%p342, %p340, %p341;
	@%p342 bra 	$L__BB0_258;
	sub.s32 	%r822, %r94, %r141;
	shl.b32 	%r823, %r822, 7;
	shl.b32 	%r824, %r9, 2;
	or.b32  	%r825, %r823, %r824;
	mov.u32 	%r826, s_hist;
	add.s32 	%r827, %r826, %r825;
	atom.shared.add.u32 	%r828, [%r827], 1;
$L__BB0_258:
	add.s32 	%r829, %r8, 85;
	setp.ge.u32 	%p343, %r829, %r140;
	@%p343 bra 	$L__BB0_261;
	ld.global.s8 	%r95, [%rd1+85];
	setp.gt.s32 	%p344, %r141, %r95;
	setp.lt.s32 	%p345, %r142, %r95;
	or.pred  	%p346, %p344, %p345;
	@%p346 bra 	$L__BB0_261;
	sub.s32 	%r830, %r95, %r141;
	shl.b32 	%r831, %r830, 7;
	shl.b32 	%r832, %r9, 2;
	or.b32  	%r833, %r831, %r832;
	mov.u32 	%r834, s_hist;
	add.s32 	%r835, %r834, %r833;
	atom.shared.add.u32 	%r836, [%r835], 1;
$L__BB0_261:
	add.s32 	%r837, %r8, 86;
	setp.ge.u32 	%p347, %r837, %r140;
	@%p347 bra 	$L__BB0_264;
	ld.global.s8 	%r96, [%rd1+86];
	setp.gt.s32 	%p348, %r141, %r96;
	setp.lt.s32 	%p349, %r142, %r96;
	or.pred  	%p350, %p348, %p349;
	@%p350 bra 	$L__BB0_264;
	sub.s32 	%r838, %r96, %r141;
	shl.b32 	%r839, %r838, 7;
	shl.b32 	%r840, %r9, 2;
	or.b32  	%r841, %r839, %r840;
	mov.u32 	%r842, s_hist;
	add.s32 	%r843, %r842, %r841;
	atom.shared.add.u32 	%r844, [%r843], 1;
$L__BB0_264:
	add.s32 	%r845, %r8, 87;
	setp.ge.u32 	%p351, %r845, %r140;
	@%p351 bra 	$L__BB0_267;
	ld.global.s8 	%r97, [%rd1+87];
	setp.gt.s32 	%p352, %r141, %r97;
	setp.lt.s32 	%p353, %r142, %r97;
	or.pred  	%p354, %p352, %p353;
	@%p354 bra 	$L__BB0_267;
	sub.s32 	%r846, %r97, %r141;
	shl.b32 	%r847, %r846, 7;
	shl.b32 	%r848, %r9, 2;
	or.b32  	%r849, %r847, %r848;
	mov.u32 	%r850, s_hist;
	add.s32 	%r851, %r850, %r849;
	atom.shared.add.u32 	%r852, [%r851], 1;
$L__BB0_267:
	add.s32 	%r853, %r8, 88;
	setp.ge.u32 	%p355, %r853, %r140;
	@%p355 bra 	$L__BB0_270;
	ld.global.s8 	%r98, [%rd1+88];
	setp.gt.s32 	%p356, %r141, %r98;
	setp.lt.s32 	%p357, %r142, %r98;
	or.pred  	%p358, %p356, %p357;
	@%p358 bra 	$L__BB0_270;
	sub.s32 	%r854, %r98, %r141;
	shl.b32 	%r855, %r854, 7;
	shl.b32 	%r856, %r9, 2;
	or.b32  	%r857, %r855, %r856;
	mov.u32 	%r858, s_hist;
	add.s32 	%r859, %r858, %r857;
	atom.shared.add.u32 	%r860, [%r859], 1;
$L__BB0_270:
	add.s32 	%r861, %r8, 89;
	setp.ge.u32 	%p359, %r861, %r140;
	@%p359 bra 	$L__BB0_273;
	ld.global.s8 	%r99, [%rd1+89];
	setp.gt.s32 	%p360, %r141, %r99;
	setp.lt.s32 	%p361, %r142, %r99;
	or.pred  	%p362, %p360, %p361;
	@%p362 bra 	$L__BB0_273;
	sub.s32 	%r862, %r99, %r141;
	shl.b32 	%r863, %r862, 7;
	shl.b32 	%r864, %r9, 2;
	or.b32  	%r865, %r863, %r864;
	mov.u32 	%r866, s_hist;
	add.s32 	%r867, %r866, %r865;
	atom.shared.add.u32 	%r868, [%r867], 1;
$L__BB0_273:
	add.s32 	%r869, %r8, 90;
	setp.ge.u32 	%p363, %r869, %r140;
	@%p363 bra 	$L__BB0_276;
	ld.global.s8 	%r100, [%rd1+90];
	setp.gt.s32 	%p364, %r141, %r100;
	setp.lt.s32 	%p365, %r142, %r100;
	or.pred  	%p366, %p364, %p365;
	@%p366 bra 	$L__BB0_276;
	sub.s32 	%r870, %r100, %r141;
	shl.b32 	%r871, %r870, 7;
	shl.b32 	%r872, %r9, 2;
	or.b32  	%r873, %r871, %r872;
	mov.u32 	%r874, s_hist;
	add.s32 	%r875, %r874, %r873;
	atom.shared.add.u32 	%r876, [%r875], 1;
$L__BB0_276:
	add.s32 	%r877, %r8, 91;
	setp.ge.u32 	%p367, %r877, %r140;
	@%p367 bra 	$L__BB0_279;
	ld.global.s8 	%r101, [%rd1+91];
	setp.gt.s32 	%p368, %r141, %r101;
	setp.lt.s32 	%p369, %r142, %r101;
	or.pred  	%p370, %p368, %p369;
	@%p370 bra 	$L__BB0_279;
	sub.s32 	%r878, %r101, %r141;
	shl.b32 	%r879, %r878, 7;
	shl.b32 	%r880, %r9, 2;
	or.b32  	%r881, %r879, %r880;
	mov.u32 	%r882, s_hist;
	add.s32 	%r883, %r882, %r881;
	atom.shared.add.u32 	%r884, [%r883], 1;
$L__BB0_279:
	add.s32 	%r885, %r8, 92;
	setp.ge.u32 	%p371, %r885, %r140;
	@%p371 bra 	$L__BB0_282;
	ld.global.s8 	%r102, [%rd1+92];
	setp.gt.s32 	%p372, %r141, %r102;
	setp.lt.s32 	%p373, %r142, %r102;
	or.pred  	%p374, %p372, %p373;
	@%p374 bra 	$L__BB0_282;
	sub.s32 	%r886, %r102, %r141;
	shl.b32 	%r887, %r886, 7;
	shl.b32 	%r888, %r9, 2;
	or.b32  	%r889, %r887, %r888;
	mov.u32 	%r890, s_hist;
	add.s32 	%r891, %r890, %r889;
	atom.shared.add.u32 	%r892, [%r891], 1;
$L__BB0_282:
	add.s32 	%r893, %r8, 93;
	setp.ge.u32 	%p375, %r893, %r140;
	@%p375 bra 	$L__BB0_285;
	ld.global.s8 	%r103, [%rd1+93];
	setp.gt.s32 	%p376, %r141, %r103;
	setp.lt.s32 	%p377, %r142, %r103;
	or.pred  	%p378, %p376, %p377;
	@%p378 bra 	$L__BB0_285;
	sub.s32 	%r894, %r103, %r141;
	shl.b32 	%r895, %r894, 7;
	shl.b32 	%r896, %r9, 2;
	or.b32  	%r897, %r895, %r896;
	mov.u32 	%r898, s_hist;
	add.s32 	%r899, %r898, %r897;
	atom.shared.add.u32 	%r900, [%r899], 1;
$L__BB0_285:
	add.s32 	%r901, %r8, 94;
	setp.ge.u32 	%p379, %r901, %r140;
	@%p379 bra 	$L__BB0_288;
	ld.global.s8 	%r104, [%rd1+94];
	setp.gt.s32 	%p380, %r141, %r104;
	setp.lt.s32 	%p381, %r142, %r104;
	or.pred  	%p382, %p380, %p381;
	@%p382 bra 	$L__BB0_288;
	sub.s32 	%r902, %r104, %r141;
	shl.b32 	%r903, %r902, 7;
	shl.b32 	%r904, %r9, 2;
	or.b32  	%r905, %r903, %r904;
	mov.u32 	%r906, s_hist;
	add.s32 	%r907, %r906, %r905;
	atom.shared.add.u32 	%r908, [%r907], 1;
$L__BB0_288:
	add.s32 	%r909, %r8, 95;
	setp.ge.u32 	%p383, %r909, %r140;
	@%p383 bra 	$L__BB0_291;
	ld.global.s8 	%r105, [%rd1+95];
	setp.gt.s32 	%p384, %r141, %r105;
	setp.lt.s32 	%p385, %r142, %r105;
	or.pred  	%p386, %p384, %p385;
	@%p386 bra 	$L__BB0_291;
	sub.s32 	%r910, %r105, %r141;
	shl.b32 	%r911, %r910, 7;
	shl.b32 	%r912, %r9, 2;
	or.b32  	%r913, %r911, %r912;
	mov.u32 	%r914, s_hist;
	add.s32 	%r915, %r914, %r913;
	atom.shared.add.u32 	%r916, [%r915], 1;
$L__BB0_291:
	add.s32 	%r917, %r8, 96;
	setp.ge.u32 	%p387, %r917, %r140;
	@%p387 bra 	$L__BB0_294;
	ld.global.s8 	%r106, [%rd1+96];
	setp.gt.s32 	%p388, %r141, %r106;
	setp.lt.s32 	%p389, %r142, %r106;
	or.pred  	%p390, %p388, %p389;
	@%p390 bra 	$L__BB0_294;
	sub.s32 	%r918, %r106, %r141;
	shl.b32 	%r919, %r918, 7;
	shl.b32 	%r920, %r9, 2;
	or.b32  	%r921, %r919, %r920;
	mov.u32 	%r922, s_hist;
	add.s32 	%r923, %r922, %r921;
	atom.shared.add.u32 	%r924, [%r923], 1;
$L__BB0_294:
	add.s32 	%r925, %r8, 97;
	setp.ge.u32 	%p391, %r925, %r140;
	@%p391 bra 	$L__BB0_297;
	ld.global.s8 	%r107, [%rd1+97];
	setp.gt.s32 	%p392, %r141, %r107;
	setp.lt.s32 	%p393, %r142, %r107;
	or.pred  	%p394, %p392, %p393;
	@%p394 bra 	$L__BB0_297;
	sub.s32 	%r926, %r107, %r141;
	shl.b32 	%r927, %r926, 7;
	shl.b32 	%r928, %r9, 2;
	or.b32  	%r929, %r927, %r928;
	mov.u32 	%r930, s_hist;
	add.s32 	%r931, %r930, %r929;
	atom.shared.add.u32 	%r932, [%r931], 1;
$L__BB0_297:
	add.s32 	%r933, %r8, 98;
	setp.ge.u32 	%p395, %r933, %r140;
	@%p395 bra 	$L__BB0_300;
	ld.global.s8 	%r108, [%rd1+98];
	setp.gt.s32 	%p396, %r141, %r108;
	setp.lt.s32 	%p397, %r142, %r108;
	or.pred  	%p398, %p396, %p397;
	@%p398 bra 	$L__BB0_300;
	sub.s32 	%r934, %r108, %r141;
	shl.b32 	%r935, %r934, 7;
	shl.b32 	%r936, %r9, 2;
	or.b32  	%r937, %r935, %r936;
	mov.u32 	%r938, s_hist;
	add.s32 	%r939, %r938, %r937;
	atom.shared.add.u32 	%r940, [%r939], 1;
$L__BB0_300:
	add.s32 	%r941, %r8, 99;
	setp.ge.u32 	%p399, %r941, %r140;
	@%p399 bra 	$L__BB0_303;
	ld.global.s8 	%r109, [%rd1+99];
	setp.gt.s32 	%p400, %r141, %r109;
	setp.lt.s32 	%p401, %r142, %r109;
	or.pred  	%p402, %p400, %p401;
	@%p402 bra 	$L__BB0_303;
	sub.s32 	%r942, %r109, %r141;
	shl.b32 	%r943, %r942, 7;
	shl.b32 	%r944, %r9, 2;
	or.b32  	%r945, %r943, %r944;
	mov.u32 	%r946, s_hist;
	add.s32 	%r947, %r946, %r945;
	atom.shared.add.u32 	%r948, [%r947], 1;
$L__BB0_303:
	add.s32 	%r949, %r8, 100;
	setp.ge.u32 	%p403, %r949, %r140;
	@%p403 bra 	$L__BB0_306;
	ld.global.s8 	%r110, [%rd1+100];
	setp.gt.s32 	%p404, %r141, %r110;
	setp.lt.s32 	%p405, %r142, %r110;
	or.pred  	%p406, %p404, %p405;
	@%p406 bra 	$L__BB0_306;
	sub.s32 	%r950, %r110, %r141;
	shl.b32 	%r951, %r950, 7;
	shl.b32 	%r952, %r9, 2;
	or.b32  	%r953, %r951, %r952;
	mov.u32 	%r954, s_hist;
	add.s32 	%r955, %r954, %r953;
	atom.shared.add.u32 	%r956, [%r955], 1;
$L__BB0_306:
	add.s32 	%r957, %r8, 101;
	setp.ge.u32 	%p407, %r957, %r140;
	@%p407 bra 	$L__BB0_309;
	ld.global.s8 	%r111, [%rd1+101];
	setp.gt.s32 	%p408, %r141, %r111;
	setp.lt.s32 	%p409, %r142, %r111;
	or.pred  	%p410, %p408, %p409;
	@%p410 bra 	$L__BB0_309;
	sub.s32 	%r958, %r111, %r141;
	shl.b32 	%r959, %r958, 7;
	shl.b32 	%r960, %r9, 2;
	or.b32  	%r961, %r959, %r960;
	mov.u32 	%r962, s_hist;
	add.s32 	%r963, %r962, %r961;
	atom.shared.add.u32 	%r964, [%r963], 1;
$L__BB0_309:
	add.s32 	%r965, %r8, 102;
	setp.ge.u32 	%p411, %r965, %r140;
	@%p411 bra 	$L__BB0_312;
	ld.global.s8 	%r112, [%rd1+102];
	setp.gt.s32 	%p412, %r141, %r112;
	setp.lt.s32 	%p413, %r142, %r112;
	or.pred  	%p414, %p412, %p413;
	@%p414 bra 	$L__BB0_312;
	sub.s32 	%r966, %r112, %r141;
	shl.b32 	%r967, %r966, 7;
	shl.b32 	%r968, %r9, 2;
	or.b32  	%r969, %r967, %r968;
	mov.u32 	%r970, s_hist;
	add.s32 	%r971, %r970, %r969;
	atom.shared.add.u32 	%r972, [%r971], 1;
$L__BB0_312:
	add.s32 	%r973, %r8, 103;
	setp.ge.u32 	%p415, %r973, %r140;
	@%p415 bra 	$L__BB0_315;
	ld.global.s8 	%r113, [%rd1+103];
	setp.gt.s32 	%p416, %r141, %r113;
	setp.lt.s32 	%p417, %r142, %r113;
	or.pred  	%p418, %p416, %p417;
	@%p418 bra 	$L__BB0_315;
	sub.s32 	%r974, %r113, %r141;
	shl.b32 	%r975, %r974, 7;
	shl.b32 	%r976, %r9, 2;
	or.b32  	%r977, %r975, %r976;
	mov.u32 	%r978, s_hist;
	add.s32 	%r979, %r978, %r977;
	atom.shared.add.u32 	%r980, [%r979], 1;
$L__BB0_315:
	add.s32 	%r981, %r8, 104;
	setp.ge.u32 	%p419, %r981, %r140;
	@%p419 bra 	$L__BB0_318;
	ld.global.s8 	%r114, [%rd1+104];
	setp.gt.s32 	%p420, %r141, %r114;
	setp.lt.s32 	%p421, %r142, %r114;
	or.pred  	%p422, %p420, %p421;
	@%p422 bra 	$L__BB0_318;
	sub.s32 	%r982, %r114, %r141;
	shl.b32 	%r983, %r982, 7;
	shl.b32 	%r984, %r9, 2;
	or.b32  	%r985, %r983, %r984;
	mov.u32 	%r986, s_hist;
	add.s32 	%r987, %r986, %r985;
	atom.shared.add.u32 	%r988, [%r987], 1;
$L__BB0_318:
	add.s32 	%r989, %r8, 105;
	setp.ge.u32 	%p423, %r989, %r140;
	@%p423 bra 	$L__BB0_321;
	ld.global.s8 	%r115, [%rd1+105];
	setp.gt.s32 	%p424, %r141, %r115;
	setp.lt.s32 	%p425, %r142, %r115;
	or.pred  	%p426, %p424, %p425;
	@%p426 bra 	$L__BB0_321;
	sub.s32 	%r990, %r115, %r141;
	shl.b32 	%r991, %r990, 7;
	shl.b32 	%r992, %r9, 2;
	or.b32  	%r993, %r991, %r992;
	mov.u32 	%r994, s_hist;
	add.s32 	%r995, %r994, %r993;
	atom.shared.add.u32 	%r996, [%r995], 1;
$L__BB0_321:
	add.s32 	%r997, %r8, 106;
	setp.ge.u32 	%p427, %r997, %r140;
	@%p427 bra 	$L__BB0_324;
	ld.global.s8 	%r116, [%rd1+106];
	setp.gt.s32 	%p428, %r141, %r116;
	setp.lt.s32 	%p429, %r142, %r116;
	or.pred  	%p430, %p428, %p429;
	@%p430 bra 	$L__BB0_324;
	sub.s32 	%r998, %r116, %r141;
	shl.b32 	%r999, %r998, 7;
	shl.b32 	%r1000, %r9, 2;
	or.b32  	%r1001, %r999, %r1000;
	mov.u32 	%r1002, s_hist;
	add.s32 	%r1003, %r1002, %r1001;
	atom.shared.add.u32 	%r1004, [%r1003], 1;
$L__BB0_324:
	add.s32 	%r1005, %r8, 107;
	setp.ge.u32 	%p431, %r1005, %r140;
	@%p431 bra 	$L__BB0_327;
	ld.global.s8 	%r117, [%rd1+107];
	setp.gt.s32 	%p432, %r141, %r117;
	setp.lt.s32 	%p433, %r142, %r117;
	or.pred  	%p434, %p432, %p433;
	@%p434 bra 	$L__BB0_327;
	sub.s32 	%r1006, %r117, %r141;
	shl.b32 	%r1007, %r1006, 7;
	shl.b32 	%r1008, %r9, 2;
	or.b32  	%r1009, %r1007, %r1008;
	mov.u32 	%r1010, s_hist;
	add.s32 	%r1011, %r1010, %r1009;
	atom.shared.add.u32 	%r1012, [%r1011], 1;
$L__BB0_327:
	add.s32 	%r1013, %r8, 108;
	setp.ge.u32 	%p435, %r1013, %r140;
	@%p435 bra 	$L__BB0_330;
	ld.global.s8 	%r118, [%rd1+108];
	setp.gt.s32 	%p436, %r141, %r118;
	setp.lt.s32 	%p437, %r142, %r118;
	or.pred  	%p438, %p436, %p437;
	@%p438 bra 	$L__BB0_330;
	sub.s32 	%r1014, %r118, %r141;
	shl.b32 	%r1015, %r1014, 7;
	shl.b32 	%r1016, %r9, 2;
	or.b32  	%r1017, %r1015, %r1016;
	mov.u32 	%r1018, s_hist;
	add.s32 	%r1019, %r1018, %r1017;
	atom.shared.add.u32 	%r1020, [%r1019], 1;
$L__BB0_330:
	add.s32 	%r1021, %r8, 109;
	setp.ge.u32 	%p439, %r1021, %r140;
	@%p439 bra 	$L__BB0_333;
	ld.global.s8 	%r119, [%rd1+109];
	setp.gt.s32 	%p440, %r141, %r119;
	setp.lt.s32 	%p441, %r142, %r119;
	or.pred  	%p442, %p440, %p441;
	@%p442 bra 	$L__BB0_333;
	sub.s32 	%r1022, %r119, %r141;
	shl.b32 	%r1023, %r1022, 7;
	shl.b32 	%r1024, %r9, 2;
	or.b32  	%r1025, %r1023, %r1024;
	mov.u32 	%r1026, s_hist;
	add.s32 	%r1027, %r1026, %r1025;
	atom.shared.add.u32 	%r1028, [%r1027], 1;
$L__BB0_333:
	add.s32 	%r1029, %r8, 110;
	setp.ge.u32 	%p443, %r1029, %r140;
	@%p443 bra 	$L__BB0_336;
	ld.global.s8 	%r120, [%rd1+110];
	setp.gt.s32 	%p444, %r141, %r120;
	setp.lt.s32 	%p445, %r142, %r120;
	or.pred  	%p446, %p444, %p445;
	@%p446 bra 	$L__BB0_336;
	sub.s32 	%r1030, %r120, %r141;
	shl.b32 	%r1031, %r1030, 7;
	shl.b32 	%r1032, %r9, 2;
	or.b32  	%r1033, %r1031, %r1032;
	mov.u32 	%r1034, s_hist;
	add.s32 	%r1035, %r1034, %r1033;
	atom.shared.add.u32 	%r1036, [%r1035], 1;
$L__BB0_336:
	add.s32 	%r1037, %r8, 111;
	setp.ge.u32 	%p447, %r1037, %r140;
	@%p447 bra 	$L__BB0_339;
	ld.global.s8 	%r121, [%rd1+111];
	setp.gt.s32 	%p448, %r141, %r121;
	setp.lt.s32 	%p449, %r142, %r121;
	or.pred  	%p450, %p448, %p449;
	@%p450 bra 	$L__BB0_339;
	sub.s32 	%r1038, %r121, %r141;
	shl.b32 	%r1039, %r1038, 7;
	shl.b32 	%r1040, %r9, 2;
	or.b32  	%r1041, %r1039, %r1040;
	mov.u32 	%r1042, s_hist;
	add.s32 	%r1043, %r1042, %r1041;
	atom.shared.add.u32 	%r1044, [%r1043], 1;
$L__BB0_339:
	add.s32 	%r1045, %r8, 112;
	setp.ge.u32 	%p451, %r1045, %r140;
	@%p451 bra 	$L__BB0_342;
	ld.global.s8 	%r122, [%rd1+112];
	setp.gt.s32 	%p452, %r141, %r122;
	setp.lt.s32 	%p453, %r142, %r122;
	or.pred  	%p454, %p452, %p453;
	@%p454 bra 	$L__BB0_342;
	sub.s32 	%r1046, %r122, %r141;
	shl.b32 	%r1047, %r1046, 7;
	shl.b32 	%r1048, %r9, 2;
	or.b32  	%r1049, %r1047, %r1048;
	mov.u32 	%r1050, s_hist;
	add.s32 	%r1051, %r1050, %r1049;
	atom.shared.add.u32 	%r1052, [%r1051], 1;
$L__BB0_342:
	add.s32 	%r1053, %r8, 113;
	setp.ge.u32 	%p455, %r1053, %r140;
	@%p455 bra 	$L__BB0_345;
	ld.global.s8 	%r123, [%rd1+113];
	setp.gt.s32 	%p456, %r141, %r123;
	setp.lt.s32 	%p457, %r142, %r123;
	or.pred  	%p458, %p456, %p457;
	@%p458 bra 	$L__BB0_345;
	sub.s32 	%r1054, %r123, %r141;
	shl.b32 	%r1055, %r1054, 7;
	shl.b32 	%r1056, %r9, 2;
	or.b32  	%r1057, %r1055, %r1056;
	mov.u32 	%r1058, s_hist;
	add.s32 	%r1059, %r1058, %r1057;
	atom.shared.add.u32 	%r1060, [%r1059], 1;
$L__BB0_345:
	add.s32 	%r1061, %r8, 114;
	setp.ge.u32 	%p459, %r1061, %r140;
	@%p459 bra 	$L__BB0_348;
	ld.global.s8 	%r124, [%rd1+114];
	setp.gt.s32 	%p460, %r141, %r124;
	setp.lt.s32 	%p461, %r142, %r124;
	or.pred  	%p462, %p460, %p461;
	@%p462 bra 	$L__BB0_348;
	sub.s32 	%r1062, %r124, %r141;
	shl.b32 	%r1063, %r1062, 7;
	shl.b32 	%r1064, %r9, 2;
	or.b32  	%r1065, %r1063, %r1064;
	mov.u32 	%r1066, s_hist;
	add.s32 	%r1067, %r1066, %r1065;
	atom.shared.add.u32 	%r1068, [%r1067], 1;
$L__BB0_348:
	add.s32 	%r1069, %r8, 115;
	setp.ge.u32 	%p463, %r1069, %r140;
	@%p463 bra 	$L__BB0_351;
	ld.global.s8 	%r125, [%rd1+115];
	setp.gt.s32 	%p464, %r141, %r125;
	setp.lt.s32 	%p465, %r142, %r125;
	or.pred  	%p466, %p464, %p465;
	@%p466 bra 	$L__BB0_351;
	sub.s32 	%r1070, %r125, %r141;
	shl.b32 	%r1071, %r1070, 7;
	shl.b32 	%r1072, %r9, 2;
	or.b32  	%r1073, %r1071, %r1072;
	mov.u32 	%r1074, s_hist;
	add.s32 	%r1075, %r1074, %r1073;
	atom.shared.add.u32 	%r1076, [%r1075], 1;
$L__BB0_351:
	add.s32 	%r1077, %r8, 116;
	setp.ge.u32 	%p467, %r1077, %r140;
	@%p467 bra 	$L__BB0_354;
	ld.global.s8 	%r126, [%rd1+116];
	setp.gt.s32 	%p468, %r141, %r126;
	setp.lt.s32 	%p469, %r142, %r126;
	or.pred  	%p470, %p468, %p469;
	@%p470 bra 	$L__BB0_354;
	sub.s32 	%r1078, %r126, %r141;
	shl.b32 	%r1079, %r1078, 7;
	shl.b32 	%r1080, %r9, 2;
	or.b32  	%r1081, %r1079, %r1080;
	mov.u32 	%r1082, s_hist;
	add.s32 	%r1083, %r1082, %r1081;
	atom.shared.add.u32 	%r1084, [%r1083], 1;
$L__BB0_354:
	add.s32 	%r1085, %r8, 117;
	setp.ge.u32 	%p471, %r1085, %r140;
	@%p471 bra 	$L__BB0_357;
	ld.global.s8 	%r127, [%rd1+117];
	setp.gt.s32 	%p472, %r141, %r127;
	setp.lt.s32 	%p473, %r142, %r127;
	or.pred  	%p474, %p472, %p473;
	@%p474 bra 	$L__BB0_357;
	sub.s32 	%r1086, %r127, %r141;
	shl.b32 	%r1087, %r1086, 7;
	shl.b32 	%r1088, %r9, 2;
	or.b32  	%r1089, %r1087, %r1088;
	mov.u32 	%r1090, s_hist;
	add.s32 	%r1091, %r1090, %r1089;
	atom.shared.add.u32 	%r1092, [%r1091], 1;
$L__BB0_357:
	add.s32 	%r1093, %r8, 118;
	setp.ge.u32 	%p475, %r1093, %r140;
	@%p475 bra 	$L__BB0_360;
	ld.global.s8 	%r128, [%rd1+118];
	setp.gt.s32 	%p476, %r141, %r128;
	setp.lt.s32 	%p477, %r142, %r128;
	or.pred  	%p478, %p476, %p477;
	@%p478 bra 	$L__BB0_360;
	sub.s32 	%r1094, %r128, %r141;
	shl.b32 	%r1095, %r1094, 7;
	shl.b32 	%r1096, %r9, 2;
	or.b32  	%r1097, %r1095, %r1096;
	mov.u32 	%r1098, s_hist;
	add.s32 	%r1099, %r1098, %r1097;
	atom.shared.add.u32 	%r1100, [%r1099], 1;
$L__BB0_360:
	add.s32 	%r1101, %r8, 119;
	setp.ge.u32 	%p479, %r1101, %r140;
	@%p479 bra 	$L__BB0_363;
	ld.global.s8 	%r129, [%rd1+119];
	setp.gt.s32 	%p480, %r141, %r129;
	setp.lt.s32 	%p481, %r142, %r129;
	or.pred  	%p482, %p480, %p481;
	@%p482 bra 	$L__BB0_363;
	sub.s32 	%r1102, %r129, %r141;
	shl.b32 	%r1103, %r1102, 7;
	shl.b32 	%r1104, %r9, 2;
	or.b32  	%r1105, %r1103, %r1104;
	mov.u32 	%r1106, s_hist;
	add.s32 	%r1107, %r1106, %r1105;
	atom.shared.add.u32 	%r1108, [%r1107], 1;
$L__BB0_363:
	add.s32 	%r1109, %r8, 120;
	setp.ge.u32 	%p483, %r1109, %r140;
	@%p483 bra 	$L__BB0_366;
	ld.global.s8 	%r130, [%rd1+120];
	setp.gt.s32 	%p484, %r141, %r130;
	setp.lt.s32 	%p485, %r142, %r130;
	or.pred  	%p486, %p484, %p485;
	@%p486 bra 	$L__BB0_366;
	sub.s32 	%r1110, %r130, %r141;
	shl.b32 	%r1111, %r1110, 7;
	shl.b32 	%r1112, %r9, 2;
	or.b32  	%r1113, %r1111, %r1112;
	mov.u32 	%r1114, s_hist;
	add.s32 	%r1115, %r1114, %r1113;
	atom.shared.add.u32 	%r1116, [%r1115], 1;
$L__BB0_366:
	add.s32 	%r1117, %r8, 121;
	setp.ge.u32 	%p487, %r1117, %r140;
	@%p487 bra 	$L__BB0_369;
	ld.global.s8 	%r131, [%rd1+121];
	setp.gt.s32 	%p488, %r141, %r131;
	setp.lt.s32 	%p489, %r142, %r131;
	or.pred  	%p490, %p488, %p489;
	@%p490 bra 	$L__BB0_369;
	sub.s32 	%r1118, %r131, %r141;
	shl.b32 	%r1119, %r1118, 7;
	shl.b32 	%r1120, %r9, 2;
	or.b32  	%r1121, %r1119, %r1120;
	mov.u32 	%r1122, s_hist;
	add.s32 	%r1123, %r1122, %r1121;
	atom.shared.add.u32 	%r1124, [%r1123], 1;
$L__BB0_369:
	add.s32 	%r1125, %r8, 122;
	setp.ge.u32 	%p491, %r1125, %r140;
	@%p491 bra 	$L__BB0_372;
	ld.global.s8 	%r132, [%rd1+122];
	setp.gt.s32 	%p492, %r141, %r132;
	setp.lt.s32 	%p493, %r142, %r132;
	or.pred  	%p494, %p492, %p493;
	@%p494 bra 	$L__BB0_372;
	sub.s32 	%r1126, %r132, %r141;
	shl.b32 	%r1127, %r1126, 7;
	shl.b32 	%r1128, %r9, 2;
	or.b32  	%r1129, %r1127, %r1128;
	mov.u32 	%r1130, s_hist;
	add.s32 	%r1131, %r1130, %r1129;
	atom.shared.add.u32 	%r1132, [%r1131], 1;
$L__BB0_372:
	add.s32 	%r1133, %r8, 123;
	setp.ge.u32 	%p495, %r1133, %r140;
	@%p495 bra 	$L__BB0_375;
	ld.global.s8 	%r133, [%rd1+123];
	setp.gt.s32 	%p496, %r141, %r133;
	setp.lt.s32 	%p497, %r142, %r133;
	or.pred  	%p498, %p496, %p497;
	@%p498 bra 	$L__BB0_375;
	sub.s32 	%r1134, %r133, %r141;
	shl.b32 	%r1135, %r1134, 7;
	shl.b32 	%r1136, %r9, 2;
	or.b32  	%r1137, %r1135, %r1136;
	mov.u32 	%r1138, s_hist;
	add.s32 	%r1139, %r1138, %r1137;
	atom.shared.add.u32 	%r1140, [%r1139], 1;
$L__BB0_375:
	add.s32 	%r1141, %r8, 124;
	setp.ge.u32 	%p499, %r1141, %r140;
	@%p499 bra 	$L__BB0_378;
	ld.global.s8 	%r134, [%rd1+124];
	setp.gt.s32 	%p500, %r141, %r134;
	setp.lt.s32 	%p501, %r142, %r134;
	or.pred  	%p502, %p500, %p501;
	@%p502 bra 	$L__BB0_378;
	sub.s32 	%r1142, %r134, %r141;
	shl.b32 	%r1143, %r1142, 7;
	shl.b32 	%r1144, %r9, 2;
	or.b32  	%r1145, %r1143, %r1144;
	mov.u32 	%r1146, s_hist;
	add.s32 	%r1147, %r1146, %r1145;
	atom.shared.add.u32 	%r1148, [%r1147], 1;
$L__BB0_378:
	add.s32 	%r1149, %r8, 125;
	setp.ge.u32 	%p503, %r1149, %r140;
	@%p503 bra 	$L__BB0_381;
	ld.global.s8 	%r135, [%rd1+125];
	setp.gt.s32 	%p504, %r141, %r135;
	setp.lt.s32 	%p505, %r142, %r135;
	or.pred  	%p506, %p504, %p505;
	@%p506 bra 	$L__BB0_381;
	sub.s32 	%r1150, %r135, %r141;
	shl.b32 	%r1151, %r1150, 7;
	shl.b32 	%r1152, %r9, 2;
	or.b32  	%r1153, %r1151, %r1152;
	mov.u32 	%r1154, s_hist;
	add.s32 	%r1155, %r1154, %r1153;
	atom.shared.add.u32 	%r1156, [%r1155], 1;
$L__BB0_381:
	add.s32 	%r1157, %r8, 126;
	setp.ge.u32 	%p507, %r1157, %r140;
	@%p507 bra 	$L__BB0_384;
	ld.global.s8 	%r136, [%rd1+126];
	setp.gt.s32 	%p508, %r141, %r136;
	setp.lt.s32 	%p509, %r142, %r136;
	or.pred  	%p510, %p508, %p509;
	@%p510 bra 	$L__BB0_384;
	sub.s32 	%r1158, %r136, %r141;
	shl.b32 	%r1159, %r1158, 7;
	shl.b32 	%r1160, %r9, 2;
	or.b32  	%r1161, %r1159, %r1160;
	mov.u32 	%r1162, s_hist;
	add.s32 	%r1163, %r1162, %r1161;
	atom.shared.add.u32 	%r1164, [%r1163], 1;
$L__BB0_384:
	add.s32 	%r1165, %r8, 127;
	setp.ge.u32 	%p511, %r1165, %r140;
	@%p511 bra 	$L__BB0_387;
	ld.global.s8 	%r137, [%rd1+127];
	setp.gt.s32 	%p512, %r141, %r137;
	setp.lt.s32 	%p513, %r142, %r137;
	or.pred  	%p514, %p512, %p513;
	@%p514 bra 	$L__BB0_387;
	sub.s32 	%r1166, %r137, %r141;
	shl.b32 	%r1167, %r1166, 7;
	shl.b32 	%r1168, %r9, 2;
	or.b32  	%r1169, %r1167, %r1168;
	mov.u32 	%r1170, s_hist;
	add.s32 	%r1171, %r1170, %r1169;
	atom.shared.add.u32 	%r1172, [%r1171], 1;
$L__BB0_387:
	bar.sync 	0;
	setp.gt.s32 	%p515, %r1241, %r1;
	@%p515 bra 	$L__BB0_390;
	cvta.to.global.u64 	%rd2, %rd4;
	mov.u32 	%r1174, s_hist;
$L__BB0_389:
	shl.b32 	%r1173, %r1241, 7;
	add.s32 	%r1175, %r1174, %r1173;
	ld.shared.v4.u32 	{%r1176, %r1177, %r1178, %r1179}, [%r1175];
	add.s32 	%r1180, %r1177, %r1176;
	add.s32 	%r1181, %r1178, %r1180;
	add.s32 	%r1182, %r1179, %r1181;
	ld.shared.v4.u32 	{%r1183, %r1184, %r1185, %r1186}, [%r1175+16];
	add.s32 	%r1187, %r1183, %r1182;
	add.s32 	%r1188, %r1184, %r1187;
	add.s32 	%r1189, %r1185, %r1188;
	add.s32 	%r1190, %r1186, %r1189;
	ld.shared.v4.u32 	{%r1191, %r1192, %r1193, %r1194}, [%r1175+32];
	add.s32 	%r1195, %r1191, %r1190;
	add.s32 	%r1196, %r1192, %r1195;
	add.s32 	%r1197, %r1193, %r1196;
	add.s32 	%r1198, %r1194, %r1197;
	ld.shared.v4.u32 	{%r1199, %r1200, %r1201, %r1202}, [%r1175+48];
	add.s32 	%r1203, %r1199, %r1198;
	add.s32 	%r1204, %r1200, %r1203;
	add.s32 	%r1205, %r1201, %r1204;
	add.s32 	%r1206, %r1202, %r1205;
	ld.shared.v4.u32 	{%r1207, %r1208, %r1209, %r1210}, [%r1175+64];
	add.s32 	%r1211, %r1207, %r1206;
	add.s32 	%r1212, %r1208, %r1211;
	add.s32 	%r1213, %r1209, %r1212;
	add.s32 	%r1214, %r1210, %r1213;
	ld.shared.v4.u32 	{%r1215, %r1216, %r1217, %r1218}, [%r1175+80];
	add.s32 	%r1219, %r1215, %r1214;
	add.s32 	%r1220, %r1216, %r1219;
	add.s32 	%r1221, %r1217, %r1220;
	add.s32 	%r1222, %r1218, %r1221;
	ld.shared.v4.u32 	{%r1223, %r1224, %r1225, %r1226}, [%r1175+96];
	add.s32 	%r1227, %r1223, %r1222;
	add.s32 	%r1228, %r1224, %r1227;
	add.s32 	%r1229, %r1225, %r1228;
	add.s32 	%r1230, %r1226, %r1229;
	ld.shared.v4.u32 	{%r1231, %r1232, %r1233, %r1234}, [%r1175+112];
	add.s32 	%r1235, %r1231, %r1230;
	add.s32 	%r1236, %r1232, %r1235;
	add.s32 	%r1237, %r1233, %r1236;
	add.s32 	%r1238, %r1234, %r1237;
	mul.wide.s32 	%rd7, %r1241, 4;
	add.s64 	%rd8, %rd2, %rd7;
	atom.global.add.u32 	%r1239, [%rd8], %r1238;
	add.s32 	%r1241, %r1241, %r7;
	setp.le.s32 	%p516, %r1241, %r1;
	@%p516 bra 	$L__BB0_389;
$L__BB0_390:
	ret;

}


// ===== COMPILED SASS (sm_100) =====

	.target	sm_100

	.elftype	@"ET_EXEC"


//--------------------- .note.nv.tkinfo           --------------------------
	.section	.note.nv.tkinfo,"",@"SHT_NOTE"
	.sectionflags	@"SHF_NOTE_NV_TKINFO"
	.tkinfo
        /*0018*/ 	.word	0x00000002
        /*0030*/ 	.string	""
        /*0030*/ 	.string	"ptxas"
        /*0030*/ 	.string	"Cuda compilation tools, release 13.0, V13.0.88"
        /*0030*/ 	.string	"Build cuda_13.0.r13.0/compiler.36424714_0"
        /*0030*/ 	.string	"-arch sm_100 -m 64 "



//--------------------- .note.nv.cuinfo           --------------------------
	.section	.note.nv.cuinfo,"",@"SHT_NOTE"
	.sectionflags	@"SHF_NOTE_NV_CUINFO"
        /*0018*/ 	.short	0x0002
        /*001a*/ 	.short	0x0064
        /*001c*/ 	.short	0x0082
	.zero		2


//--------------------- .nv.info                  --------------------------
	.section	.nv.info,"",@"SHT_CUDA_INFO"
	.align	4


	//----- nvinfo : EIATTR_REGCOUNT
	.align		4
        /*0000*/ 	.byte	0x04, 0x2f
        /*0002*/ 	.short	(.L_1 - .L_0)
	.align		4
.L_0:
        /*0004*/ 	.word	index@(_Z15histogramKernelPKcjiiPj)
        /*0008*/ 	.word	0x00000020


	//----- nvinfo : EIATTR_FRAME_SIZE
	.align		4
.L_1:
        /*000c*/ 	.byte	0x04, 0x11
        /*000e*/ 	.short	(.L_3 - .L_2)
	.align		4
.L_2:
        /*0010*/ 	.word	index@(_Z15histogramKernelPKcjiiPj)
        /*0014*/ 	.word	0x00000000


	//----- nvinfo : EIATTR_MIN_STACK_SIZE
	.align		4
.L_3:
        /*0018*/ 	.byte	0x04, 0x12
        /*001a*/ 	.short	(.L_5 - .L_4)
	.align		4
.L_4:
        /*001c*/ 	.word	index@(_Z15histogramKernelPKcjiiPj)
        /*0020*/ 	.word	0x00000000
.L_5:


//--------------------- .nv.compat                --------------------------
	.section	.nv.compat,"",@"SHT_CUDA_COMPAT_INFO"
	.align	4
        /*0000*/ 	.byte	0x02, 0x09, 0x00, 0x00, 0x02, 0x02, 0x01, 0x00, 0x02, 0x05, 0x05, 0x00, 0x03, 0x07, 0x01, 0x01
        /*0010*/ 	.byte	0x02, 0x03, 0x00, 0x00, 0x02, 0x06, 0x01, 0x00, 0x04, 0x0b, 0x08, 0x00, 0x09, 0x00, 0x00, 0x00
        /*0020*/ 	.byte	0x00, 0x00, 0x00, 0x00


//--------------------- .nv.info._Z15histogramKernelPKcjiiPj --------------------------
	.section	.nv.info._Z15histogramKernelPKcjiiPj,"",@"SHT_CUDA_INFO"
	.sectionflags	@""
	.align	4


	//----- nvinfo : EIATTR_CUDA_API_VERSION
	.align		4
        /*0000*/ 	.byte	0x04, 0x37
        /*0002*/ 	.short	(.L_7 - .L_6)
.L_6:
        /*0004*/ 	.word	0x00000082


	//----- nvinfo : EIATTR_KPARAM_INFO
	.align		4
.L_7:
        /*0008*/ 	.byte	0x04, 0x17
        /*000a*/ 	.short	(.L_9 - .L_8)
.L_8:
        /*000c*/ 	.word	0x00000000
        /*0010*/ 	.short	0x0004
        /*0012*/ 	.short	0x0018
        /*0014*/ 	.byte	0x00, 0xf5, 0x21, 0x00


	//----- nvinfo : EIATTR_KPARAM_INFO
	.align		4
.L_9:
        /*0018*/ 	.byte	0x04, 0x17
        /*001a*/ 	.short	(.L_11 - .L_10)
.L_10:
        /*001c*/ 	.word	0x00000000
        /*0020*/ 	.short	0x0003
        /*0022*/ 	.short	0x0010
        /*0024*/ 	.byte	0x00, 0xf0, 0x11, 0x00


	//----- nvinfo : EIATTR_KPARAM_INFO
	.align		4
.L_11:
        /*0028*/ 	.byte	0x04, 0x17
        /*002a*/ 	.short	(.L_13 - .L_12)
.L_12:
        /*002c*/ 	.word	0x00000000
        /*0030*/ 	.short	0x0002
        /*0032*/ 	.short	0x000c
        /*0034*/ 	.byte	0x00, 0xf0, 0x11, 0x00


	//----- nvinfo : EIATTR_KPARAM_INFO
	.align		4
.L_13:
        /*0038*/ 	.byte	0x04, 0x17
        /*003a*/ 	.short	(.L_15 - .L_14)
.L_14:
        /*003c*/ 	.word	0x00000000
        /*0040*/ 	.short	0x0001
        /*0042*/ 	.short	0x0008
        /*0044*/ 	.byte	0x00, 0xf0, 0x11, 0x00


	//----- nvinfo : EIATTR_KPARAM_INFO
	.align		4
.L_15:
        /*0048*/ 	.byte	0x04, 0x17
        /*004a*/ 	.short	(.L_17 - .L_16)
.L_16:
        /*004c*/ 	.word	0x00000000
        /*0050*/ 	.short	0x0000
        /*0052*/ 	.short	0x0000
        /*0054*/ 	.byte	0x00, 0xf5, 0x21, 0x00


	//----- nvinfo : EIATTR_SPARSE_MMA_MASK
	.align		4
.L_17:
        /*0058*/ 	.byte	0x03, 0x50
        /*005a*/ 	.short	0x0000


	//----- nvinfo : EIATTR_MAXREG_COUNT
	.align		4
        /*005c*/ 	.byte	0x03, 0x1b
        /*005e*/ 	.short	0x00ff


	//----- nvinfo : EIATTR_NUM_BARRIERS
	.align		4
        /*0060*/ 	.byte	0x02, 0x4c
        /*0062*/ 	.byte	0x01
	.zero		1


	//----- nvinfo : EIATTR_MERCURY_ISA_VERSION
	.align		4
        /*0064*/ 	.byte	0x03, 0x5f
        /*0066*/ 	.short	0x0101


	//----- nvinfo : EIATTR_VRC_CTA_INIT_COUNT
	.align		4
        /*0068*/ 	.byte	0x02, 0x4a
	.zero		1
	.zero		1


	//----- nvinfo : EIATTR_EXIT_INSTR_OFFSETS
	.align		4
        /*006c*/ 	.byte	0x04, 0x1c
        /*006e*/ 	.short	(.L_19 - .L_18)


	//   ....[0]....
.L_18:
        /*0070*/ 	.word	0x00008200


	//   ....[1]....
        /*0074*/ 	.word	0x00008430


	//----- nvinfo : EIATTR_CRS_STACK_SIZE
	.align		4
.L_19:
        /*0078*/ 	.byte	0x04, 0x1e
        /*007a*/ 	.short	(.L_21 - .L_20)
.L_20:
        /*007c*/ 	.word	0x00000000


	//----- nvinfo : EIATTR_CBANK_PARAM_SIZE
	.align		4
.L_21:
        /*0080*/ 	.byte	0x03, 0x19
        /*0082*/ 	.short	0x0020


	//----- nvinfo : EIATTR_PARAM_CBANK
	.align		4
        /*0084*/ 	.byte	0x04, 0x0a
        /*0086*/ 	.short	(.L_23 - .L_22)
	.align		4
.L_22:
        /*0088*/ 	.word	index@(.nv.constant0._Z15histogramKernelPKcjiiPj)
        /*008c*/ 	.short	0x0380
        /*008e*/ 	.short	0x0020


	//----- nvinfo : EIATTR_SW_WAR
	.align		4
.L_23:
        /*0090*/ 	.byte	0x04, 0x36
        /*0092*/ 	.short	(.L_25 - .L_24)
.L_24:
        /*0094*/ 	.word	0x00000008
.L_25:


//--------------------- .nv.callgraph             --------------------------
	.section	.nv.callgraph,"",@"SHT_CUDA_CALLGRAPH"
	.align	4
	.sectionentsize	8
	.align		4
        /*0000*/ 	.word	0x00000000
	.align		4
        /*0004*/ 	.word	0xffffffff
	.align		4
        /*0008*/ 	.word	0x00000000
	.align		4
        /*000c*/ 	.word	0xfffffffe
	.align		4
        /*0010*/ 	.word	0x00000000
	.align		4
        /*0014*/ 	.word	0xfffffffd
	.align		4
        /*0018*/ 	.word	0x00000000
	.align		4
        /*001c*/ 	.word	0xfffffffc


//--------------------- .text._Z15histogramKernelPKcjiiPj --------------------------
	.section	.text._Z15histogramKernelPKcjiiPj,"ax",@progbits
	.align	128
        .global         _Z15histogramKernelPKcjiiPj
        .type           _Z15histogramKernelPKcjiiPj,@function
        .size           _Z15histogramKernelPKcjiiPj,(.L_x_261 - _Z15histogramKernelPKcjiiPj)
        .other          _Z15histogramKernelPKcjiiPj,@"STO_CUDA_ENTRY STV_DEFAULT"
_Z15histogramKernelPKcjiiPj:
.text._Z15histogramKernelPKcjiiPj:
[----:B------:R-:W-:Y:S01]  /*0000*/  LDC R1, c[0x0][0x37c] ;  /* 0x0000df00ff017b82 */ /* 0x000fe20000000800 */
[----:B------:R-:W0:Y:S01]  /*0010*/  S2R R3, SR_TID.X ;  /* 0x0000000000037919 */ /* 0x000e220000002100 */
[----:B------:R-:W1:Y:S01]  /*0020*/  LDCU UR8, c[0x0][0x390] ;  /* 0x00007200ff0877ac */ /* 0x000e620008000800 */
[----:B------:R-:W-:Y:S01]  /*0030*/  BSSY.RECONVERGENT B0, `(.L_x_0) ;  /* 0x0000010000007945 */ /* 0x000fe20003800200 */
[----:B------:R-:W1:Y:S02]  /*0040*/  LDCU UR9, c[0x0][0x38c] ;  /* 0x00007180ff0977ac */ /* 0x000e640008000800 */
[----:B-1----:R-:W-:-:S04]  /*0050*/  UIADD3 UR10, UPT, UPT, UR8, -UR9, URZ ;  /* 0x80000009080a7290 */ /* 0x002fc8000fffe0ff */
[----:B------:R-:W-:-:S06]  /*0060*/  ULEA UR4, UR10, 0x20, 0x5 ;  /* 0x000000200a047891 */ /* 0x000fcc000f8e28ff */
[----:B0-----:R-:W-:-:S13]  /*0070*/  ISETP.GE.AND P0, PT, R3, UR4, PT ;  /* 0x0000000403007c0c */ /* 0x001fda000bf06270 */
[----:B------:R-:W-:Y:S05]  /*0080*/  @P0 BRA `(.L_x_1) ;  /* 0x0000000000280947 */ /* 0x000fea0003800000 */
[----:B------:R-:W0:Y:S01]  /*0090*/  S2R R5, SR_CgaCtaId ;  /* 0x0000000000057919 */ /* 0x000e220000008800 */
[----:B------:R-:W1:Y:S01]  /*00a0*/  LDC R7, c[0x0][0x360] ;  /* 0x0000d800ff077b82 */ /* 0x000e620000000800 */
[----:B------:R-:W-:Y:S01]  /*00b0*/  MOV R2, 0x400 ;  /* 0x0000040000027802 */ /* 0x000fe20000000f00 */
[----:B------:R-:W-:-:S03]  /*00c0*/  IMAD.MOV.U32 R0, RZ, RZ, R3 ;  /* 0x000000ffff007224 */ /* 0x000fc600078e0003 */
[----:B0-----:R-:W-:-:S07]  /*00d0*/  LEA R5, R5, R2, 0x18 ;  /* 0x0000000205057211 */ /* 0x001fce00078ec0ff */
.L_x_2:
[----:B------:R-:W-:Y:S02]  /*00e0*/  IMAD R2, R0, 0x4, R5 ;  /* 0x0000000400027824 */ /* 0x000fe400078e0205 */
[----:B-1----:R-:W-:-:S03]  /*00f0*/  IMAD.IADD R0, R7, 0x1, R0 ;  /* 0x0000000107007824 */ /* 0x002fc600078e0200 */
[----:B------:R0:W-:Y:S02]  /*0100*/  STS [R2], RZ ;  /* 0x000000ff02007388 */ /* 0x0001e40000000800 */
[----:B------:R-:W-:-:S13]  /*0110*/  ISETP.GE.AND P0, PT, R0, UR4, PT ;  /* 0x0000000400007c0c */ /* 0x000fda000bf06270 */
[----:B0-----:R-:W-:Y:S05]  /*0120*/  @!P0 BRA `(.L_x_2) ;  /* 0xfffffffc00ec8947 */ /* 0x001fea000383ffff */
.L_x_1:
[----:B------:R-:W-:Y:S05]  /*0130*/  BSYNC.RECONVERGENT B0 ;  /* 0x0000000000007941 */ /* 0x000fea0003800200 */
.L_x_0:
[----:B------:R-:W0:Y:S01]  /*0140*/  S2UR UR4, SR_CTAID.X ;  /* 0x00000000000479c3 */ /* 0x000e220000002500 */
[----:B------:R-:W1:Y:S01]  /*0150*/  LDCU UR11, c[0x0][0x388] ;  /* 0x00007100ff0b77ac */ /* 0x000e620008000800 */
[----:B------:R-:W-:Y:S01]  /*0160*/  BSSY.RECONVERGENT B0, `(.L_x_3) ;  /* 0x0000024000007945 */ /* 0x000fe20003800200 */
[----:B------:R-:W2:Y:S05]  /*0170*/  LDCU.64 UR6, c[0x0][0x380] ;  /* 0x00007000ff0677ac */ /* 0x000eaa0008000a00 */
[----:B------:R-:W0:Y:S02]  /*0180*/  LDC R0, c[0x0][0x360] ;  /* 0x0000d800ff007b82 */ /* 0x000e240000000800 */
[----:B0-----:R-:W-:-:S04]  /*0190*/  IMAD R2, R0, UR4, R3 ;  /* 0x0000000400027c24 */ /* 0x001fc8000f8e0203 */
[----:B------:R-:W-:-:S04]  /*01a0*/  IMAD.SHL.U32 R2, R2, 0x80, RZ ;  /* 0x0000008002027824 */ /* 0x000fc800078e00ff */
[C---:B------:R-:W-:Y:S02]  /*01b0*/  VIADD R5, R2.reuse, 0x2 ;  /* 0x0000000202057836 */ /* 0x040fe40000000000 */
[C---:B------:R-:W-:Y:S02]  /*01c0*/  VIADD R4, R2.reuse, 0x1 ;  /* 0x0000000102047836 */ /* 0x040fe40000000000 */
[C---:B------:R-:W-:Y:S01]  /*01d0*/  VIADD R6, R2.reuse, 0x3 ;  /* 0x0000000302067836 */ /* 0x040fe20000000000 */
[----:B------:R-:W-:Y:S01]  /*01e0*/  BAR.SYNC.DEFER_BLOCKING 0x0 ;  /* 0x0000000000007b1d */ /* 0x000fe20000010000 */
[----:B-1----:R-:W-:Y:S01]  /*01f0*/  ISETP.GE.U32.AND P2, PT, R5, UR11, PT ;  /* 0x0000000b05007c0c */ /* 0x002fe2000bf46070 */
[----:B------:R-:W-:Y:S01]  /*0200*/  VIADD R5, R2, 0x4 ;  /* 0x0000000402057836 */ /* 0x000fe20000000000 */
[----:B------:R-:W-:Y:S01]  /*0210*/  ISETP.GE.U32.AND P1, PT, R4, UR11, PT ;  /* 0x0000000b04007c0c */ /* 0x000fe2000bf26070 */
[C---:B------:R-:W-:Y:S01]  /*0220*/  VIADD R7, R2.reuse, 0x6 ;  /* 0x0000000602077836 */ /* 0x040fe20000000000 */
[C---:B--2---:R-:W-:Y:S01]  /*0230*/  IADD3 R4, P0, PT, R2.reuse, UR6, RZ ;  /* 0x0000000602047c10 */ /* 0x044fe2000ff1e0ff */
[----:B------:R-:W-:Y:S01]  /*0240*/  VIADD R8, R2, 0x7 ;  /* 0x0000000702087836 */ /* 0x000fe20000000000 */
[----:B------:R-:W-:-:S02]  /*0250*/  ISETP.GE.U32.AND P4, PT, R5, UR11, PT ;  /* 0x0000000b05007c0c */ /* 0x000fc4000bf86070 */
[C---:B------:R-:W-:Y:S01]  /*0260*/  LEA.HI.X.SX32 R5, R2.reuse, UR7, 0x1, P0 ;  /* 0x0000000702057c11 */ /* 0x040fe200080f0eff */
[----:B------:R-:W0:Y:S01]  /*0270*/  LDCU.64 UR6, c[0x0][0x358] ;  /* 0x00006b00ff0677ac */ /* 0x000e220008000a00 */
[----:B------:R-:W-:Y:S02]  /*0280*/  ISETP.GE.U32.AND P0, PT, R2, UR11, PT ;  /* 0x0000000b02007c0c */ /* 0x000fe4000bf06070 */
[----:B------:R-:W-:Y:S01]  /*0290*/  ISETP.GE.U32.AND P3, PT, R6, UR11, PT ;  /* 0x0000000b06007c0c */ /* 0x000fe2000bf66070 */
[----:B------:R-:W-:Y:S01]  /*02a0*/  VIADD R6, R2, 0x5 ;  /* 0x0000000502067836 */ /* 0x000fe20000000000 */
[----:B------:R-:W-:-:S04]  /*02b0*/  ISETP.GE.U32.AND P6, PT, R7, UR11, PT ;  /* 0x0000000b07007c0c */ /* 0x000fc8000bfc6070 */
[----:B------:R-:W-:Y:S02]  /*02c0*/  ISETP.GE.U32.AND P5, PT, R6, UR11, PT ;  /* 0x0000000b06007c0c */ /* 0x000fe4000bfa6070 */
[----:B------:R-:W-:-:S03]  /*02d0*/  LOP3.LUT R6, R3, 0x1f, RZ, 0xc0, !PT ;  /* 0x0000001f03067812 */ /* 0x000fc600078ec0ff */
[----:B------:R-:W-:Y:S08]  /*02e0*/  @P0 BRA `(.L_x_4) ;  /* 0x00000000002c0947 */ /* 0x000ff00003800000 */
[----:B0-----:R-:W2:Y:S02]  /*02f0*/  LDG.E.S8 R7, desc[UR6][R4.64] ;  /* 0x0000000604077981 */ /* 0x001ea4000c1e1300 */
[----:B--2---:R-:W-:-:S04]  /*0300*/  ISETP.GT.AND P0, PT, R7, UR8, PT ;  /* 0x0000000807007c0c */ /* 0x004fc8000bf04270 */
[----:B------:R-:W-:-:S13]  /*0310*/  ISETP.LT.OR P0, PT, R7, UR9, P0 ;  /* 0x0000000907007c0c */ /* 0x000fda0008701670 */
[----:B------:R-:W-:Y:S05]  /*0320*/  @P0 BRA `(.L_x_4) ;  /* 0x00000000001c0947 */ /* 0x000fea0003800000 */
[----:B------:R-:W0:Y:S01]  /*0330*/  S2UR UR5, SR_CgaCtaId ;  /* 0x00000000000579c3 */ /* 0x000e220000008800 */
[----:B------:R-:W-:Y:S01]  /*0340*/  VIADD R7, R7, -UR9 ;  /* 0x8000000907077c36 */ /* 0x000fe20008000000 */
[----:B------:R-:W-:-:S03]  /*0350*/  UMOV UR4, 0x400 ;  /* 0x0000040000047882 */ /* 0x000fc60000000000 */
[----:B------:R-:W-:Y:S01]  /*0360*/  IMAD R7, R7, 0x20, R6 ;  /* 0x0000002007077824 */ /* 0x000fe200078e0206 */
[----:B0-----:R-:W-:-:S06]  /*0370*/  ULEA UR4, UR5, UR4, 0x18 ;  /* 0x0000000405047291 */ /* 0x001fcc000f8ec0ff */
[----:B------:R-:W-:-:S05]  /*0380*/  LEA R7, R7, UR4, 0x2 ;  /* 0x0000000407077c11 */ /* 0x000fca000f8e10ff */
[----:B------:R1:W-:Y:S02]  /*0390*/  ATOMS.POPC.INC.32 RZ, [R7+URZ] ;  /* 0x0000000007ff7f8c */ /* 0x0003e4000d8000ff */
.L_x_4:
[----:B0-----:R-:W-:Y:S05]  /*03a0*/  BSYNC.RECONVERGENT B0 ;  /* 0x0000000000007941 */ /* 0x001fea0003800200 */
.L_x_3:
[----:B------:R-:W-:Y:S01]  /*03b0*/  BSSY.RECONVERGENT B0, `(.L_x_5) ;  /* 0x000000f000007945 */ /* 0x000fe20003800200 */
[----:B------:R-:W-:Y:S01]  /*03c0*/  ISETP.GE.U32.AND P0, PT, R8, UR11, PT ;  /* 0x0000000b08007c0c */ /* 0x000fe2000bf06070 */
[----:B------:R-:W-:Y:S02]  /*03d0*/  VIADD R8, R2, 0x8 ;  /* 0x0000000802087836 */ /* 0x000fe40000000000 */
[----:B------:R-:W-:Y:S10]  /*03e0*/  @P1 BRA `(.L_x_6) ;  /* 0x00000000002c1947 */ /* 0x000ff40003800000 */
[----:B-1----:R-:W2:Y:S02]  /*03f0*/  LDG.E.S8 R7, desc[UR6][R4.64+0x1] ;  /* 0x0000010604077981 */ /* 0x002ea4000c1e1300 */
        /* <DEDUP_REMOVED lines=10> */
.L_x_6:
[----:B------:R-:W-:Y:S05]  /*04a0*/  BSYNC.RECONVERGENT B0 ;  /* 0x0000000000007941 */ /* 0x000fea0003800200 */
.L_x_5:
[----:B------:R-:W-:Y:S01]  /*04b0*/  BSSY.RECONVERGENT B0, `(.L_x_7) ;  /* 0x000000f000007945 */ /* 0x000fe20003800200 */
[----:B------:R-:W-:Y:S01]  /*04c0*/  ISETP.GE.U32.AND P1, PT, R8, UR11, PT ;  /* 0x0000000b08007c0c */ /* 0x000fe2000bf26070 */
[----:B------:R-:W-:Y:S02]  /*04d0*/  VIADD R8, R2, 0x9 ;  /* 0x0000000902087836 */ /* 0x000fe40000000000 */
[----:B------:R-:W-:Y:S10]  /*04e0*/  @P2 BRA `(.L_x_8) ;  /* 0x00000000002c2947 */ /* 0x000ff40003800000 */
[----:B01----:R-:W2:Y:S02]  /*04f0*/  LDG.E.S8 R7, desc[UR6][R4.64+0x2] ;  /* 0x0000020604077981 */ /* 0x003ea4000c1e1300 */
        /* <DEDUP_REMOVED lines=10> */
.L_x_8:
[----:B------:R-:W-:Y:S05]  /*05a0*/  BSYNC.RECONVERGENT B0 ;  /* 0x0000000000007941 */ /* 0x000fea0003800200 */
.L_x_7:
[----:B------:R-:W-:Y:S01]  /*05b0*/  BSSY.RECONVERGENT B0, `(.L_x_9) ;  /* 0x000000f000007945 */ /* 0x000fe20003800200 */
[----:B------:R-:W-:Y:S01]  /*05c0*/  ISETP.GE.U32.AND P2, PT, R8, UR11, PT ;  /* 0x0000000b08007c0c */ /* 0x000fe2000bf46070 */
[----:B------:R-:W-:Y:S02]  /*05d0*/  VIADD R8, R2, 0xa ;  /* 0x0000000a02087836 */ /* 0x000fe40000000000 */
[----:B------:R-:W-:Y:S10]  /*05e0*/  @P3 BRA `(.L_x_10) ;  /* 0x00000000002c3947 */ /* 0x000ff40003800000 */
[----:B012---:R-:W2:Y:S02]  /*05f0*/  LDG.E.S8 R7, desc[UR6][R4.64+0x3] ;  /* 0x0000030604077981 */ /* 0x007ea4000c1e1300 */
        /* <DEDUP_REMOVED lines=10> */
.L_x_10:
[----:B------:R-:W-:Y:S05]  /*06a0*/  BSYNC.RECONVERGENT B0 ;  /* 0x0000000000007941 */ /* 0x000fea0003800200 */
.L_x_9:
[----:B------:R-:W-:Y:S01]  /*06b0*/  BSSY.RECONVERGENT B0, `(.L_x_11) ;  /* 0x000000f000007945 */ /* 0x000fe20003800200 */
[----:B------:R-:W-:Y:S01]  /*06c0*/  ISETP.GE.U32.AND P3, PT, R8, UR11, PT ;  /* 0x0000000b08007c0c */ /* 0x000fe2000bf66070 */
[----:B------:R-:W-:Y:S02]  /*06d0*/  VIADD R8, R2, 0xb ;  /* 0x0000000b02087836 */ /* 0x000fe40000000000 */
[----:B------:R-:W-:Y:S10]  /*06e0*/  @P4 BRA `(.L_x_12) ;  /* 0x00000000002c4947 */ /* 0x000ff40003800000 */
[----:B0123--:R-:W2:Y:S02]  /*06f0*/  LDG.E.S8 R7, desc[UR6][R4.64+0x4] ;  /* 0x0000040604077981 */ /* 0x00fea4000c1e1300 */
        /* <DEDUP_REMOVED lines=10> */
.L_x_12:
[----:B------:R-:W-:Y:S05]  /*07a0*/  BSYNC.RECONVERGENT B0 ;  /* 0x0000000000007941 */ /* 0x000fea0003800200 */
.L_x_11:
[----:B------:R-:W-:Y:S01]  /*07b0*/  BSSY.RECONVERGENT B0, `(.L_x_13) ;  /* 0x000000f000007945 */ /* 0x000fe20003800200 */
[----:B------:R-:W-:Y:S01]  /*07c0*/  ISETP.GE.U32.AND P4, PT, R8, UR11, PT ;  /* 0x0000000b08007c0c */ /* 0x000fe2000bf86070 */
[----:B------:R-:W-:Y:S02]  /*07d0*/  VIADD R8, R2, 0xc ;  /* 0x0000000c02087836 */ /* 0x000fe40000000000 */
[----:B------:R-:W-:Y:S10]  /*07e0*/  @P5 BRA `(.L_x_14) ;  /* 0x00000000002c5947 */ /* 0x000ff40003800000 */
[----:B01234-:R-:W2:Y:S02]  /*07f0*/  LDG.E.S8 R7, desc[UR6][R4.64+0x5] ;  /* 0x0000050604077981 */ /* 0x01fea4000c1e1300 */
        /* <DEDUP_REMOVED lines=10> */
.L_x_14:
[----:B------:R-:W-:Y:S05]  /*08a0*/  BSYNC.RECONVERGENT B0 ;  /* 0x0000000000007941 */ /* 0x000fea0003800200 */
.L_x_13:
        /* <DEDUP_REMOVED lines=15> */
.L_x_16:
[----:B------:R-:W-:Y:S05]  /*09a0*/  BSYNC.RECONVERGENT B0 ;  /* 0x0000000000007941 */ /* 0x000fea0003800200 */
.L_x_15:
        /* <DEDUP_REMOVED lines=15> */
.L_x_18:
[----:B------:R-:W-:Y:S05]  /*0aa0*/  BSYNC.RECONVERGENT B0 ;  /* 0x0000000000007941 */ /* 0x000fea0003800200 */
.L_x_17:
        /* <DEDUP_REMOVED lines=15> */
.L_x_20:
[----:B------:R-:W-:Y:S05]  /*0ba0*/  BSYNC.RECONVERGENT B0 ;  /* 0x0000000000007941 */ /* 0x000fea0003800200 */
.L_x_19:
        /* <DEDUP_REMOVED lines=15> */
.L_x_22:
[----:B------:R-:W-:Y:S05]  /*0ca0*/  BSYNC.RECONVERGENT B0 ;  /* 0x0000000000007941 */ /* 0x000fea0003800200 */
.L_x_21:
        /* <DEDUP_REMOVED lines=15> */
.L_x_24:
[----:B------:R-:W-:Y:S05]  /*0da0*/  BSYNC.RECONVERGENT B0 ;  /* 0x0000000000007941 */ /* 0x000fea0003800200 */
.L_x_23:
        /* <DEDUP_REMOVED lines=15> */
.L_x_26:
[----:B------:R-:W-:Y:S05]  /*0ea0*/  BSYNC.RECONVERGENT B0 ;  /* 0x0000000000007941 */ /* 0x000fea0003800200 */
.L_x_25:
        /* <DEDUP_REMOVED lines=15> */
.L_x_28:
[----:B------:R-:W-:Y:S05]  /*0fa0*/  BSYNC.RECONVERGENT B0 ;  /* 0x0000000000007941 */ /* 0x000fea0003800200 */
.L_x_27:
        /* <DEDUP_REMOVED lines=15> */
.L_x_30:
[----:B------:R-:W-:Y:S05]  /*10a0*/  BSYNC.RECONVERGENT B0 ;  /* 0x0000000000007941 */ /* 0x000fea0003800200 */
.L_x_29:
        /* <DEDUP_REMOVED lines=15> */
.L_x_32:
[----:B------:R-:W-:Y:S05]  /*11a0*/  BSYNC.RECONVERGENT B0 ;  /* 0x0000000000007941 */ /* 0x000fea0003800200 */
.L_x_31:
        /* <DEDUP_REMOVED lines=15> */
.L_x_34:
[----:B------:R-:W-:Y:S05]  /*12a0*/  BSYNC.RECONVERGENT B0 ;  /* 0x0000000000007941 */ /* 0x000fea0003800200 */
.L_x_33:
        /* <DEDUP_REMOVED lines=15> */
.L_x_36:
[----:B------:R-:W-:Y:S05]  /*13a0*/  BSYNC.RECONVERGENT B0 ;  /* 0x0000000000007941 */ /* 0x000fea0003800200 */
.L_x_35:
        /* <DEDUP_REMOVED lines=15> */
.L_x_38:
[----:B------:R-:W-:Y:S05]  /*14a0*/  BSYNC.RECONVERGENT B0 ;  /* 0x0000000000007941 */ /* 0x000fea0003800200 */
.L_x_37:
        /* <DEDUP_REMOVED lines=15> */
.L_x_40:
[----:B------:R-:W-:Y:S05]  /*15a0*/  BSYNC.RECONVERGENT B0 ;  /* 0x0000000000007941 */ /* 0x000fea0003800200 */
.L_x_39:
        /* <DEDUP_REMOVED lines=15> */
.L_x_42:
[----:B------:R-:W-:Y:S05]  /*16a0*/  BSYNC.RECONVERGENT B0 ;  /* 0x0000000000007941 */ /* 0x000fea0003800200 */
.L_x_41:
        /* <DEDUP_REMOVED lines=15> */
.L_x_44:
[----:B------:R-:W-:Y:S05]  /*17a0*/  BSYNC.RECONVERGENT B0 ;  /* 0x0000000000007941 */ /* 0x000fea0003800200 */
.L_x_43:
        /* <DEDUP_REMOVED lines=15> */
.L_x_46:
[----:B------:R-:W-:Y:S05]  /*18a0*/  BSYNC.RECONVERGENT B0 ;  /* 0x0000000000007941 */ /* 0x000fea0003800200 */
.L_x_45:
        /* <DEDUP_REMOVED lines=15> */
.L_x_48:
[----:B------:R-:W-:Y:S05]  /*19a0*/  BSYNC.RECONVERGENT B0 ;  /* 0x0000000000007941 */ /* 0x000fea0003800200 */
.L_x_47:
        /* <DEDUP_REMOVED lines=15> */
.L_x_50:
[----:B------:R-:W-:Y:S05]  /*1aa0*/  BSYNC.RECONVERGENT B0 ;  /* 0x0000000000007941 */ /* 0x000fea0003800200 */
.L_x_49:
        /* <DEDUP_REMOVED lines=15> */
.L_x_52:
[----:B------:R-:W-:Y:S05]  /*1ba0*/  BSYNC.RECONVERGENT B0 ;  /* 0x0000000000007941 */ /* 0x000fea0003800200 */
.L_x_51:
        /* <DEDUP_REMOVED lines=15> */
.L_x_54:
[----:B------:R-:W-:Y:S05]  /*1ca0*/  BSYNC.RECONVERGENT B0 ;  /* 0x0000000000007941 */ /* 0x000fea0003800200 */
.L_x_53:
        /* <DEDUP_REMOVED lines=15> */
.L_x_56:
[----:B------:R-:W-:Y:S05]  /*1da0*/  BSYNC.RECONVERGENT B0 ;  /* 0x0000000000007941 */ /* 0x000fea0003800200 */
.L_x_55:
        /* <DEDUP_REMOVED lines=15> */
.L_x_58:
[----:B------:R-:W-:Y:S05]  /*1ea0*/  BSYNC.RECONVERGENT B0 ;  /* 0x0000000000007941 */ /* 0x000fea0003800200 */
.L_x_57:
        /* <DEDUP_REMOVED lines=15> */
.L_x_60:
[----:B------:R-:W-:Y:S05]  /*1fa0*/  BSYNC.RECONVERGENT B0 ;  /* 0x0000000000007941 */ /* 0x000fea0003800200 */
.L_x_59:
        /* <DEDUP_REMOVED lines=15> */
.L_x_62:
[----:B------:R-:W-:Y:S05]  /*20a0*/  BSYNC.RECONVERGENT B0 ;  /* 0x0000000000007941 */ /* 0x000fea0003800200 */
.L_x_61:
        /* <DEDUP_REMOVED lines=15> */
.L_x_64:
[----:B------:R-:W-:Y:S05]  /*21a0*/  BSYNC.RECONVERGENT B0 ;  /* 0x0000000000007941 */ /* 0x000fea0003800200 */
.L_x_63:
        /* <DEDUP_REMOVED lines=15> */
.L_x_66:
[----:B------:R-:W-:Y:S05]  /*22a0*/  BSYNC.RECONVERGENT B0 ;  /* 0x0000000000007941 */ /* 0x000fea0003800200 */
.L_x_65:
        /* <DEDUP_REMOVED lines=15> */
.L_x_68:
[----:B------:R-:W-:Y:S05]  /*23a0*/  BSYNC.RECONVERGENT B0 ;  /* 0x0000000000007941 */ /* 0x000fea0003800200 */
.L_x_67:
        /* <DEDUP_REMOVED lines=15> */
.L_x_70:
[----:B------:R-:W-:Y:S05]  /*24a0*/  BSYNC.RECONVERGENT B0 ;  /* 0x0000000000007941 */ /* 0x000fea0003800200 */
.L_x_69:
        /* <DEDUP_REMOVED lines=15> */
.L_x_72:
[----:B------:R-:W-:Y:S05]  /*25a0*/  BSYNC.RECONVERGENT B0 ;  /* 0x0000000000007941 */ /* 0x000fea0003800200 */
.L_x_71:
        /* <DEDUP_REMOVED lines=15> */
.L_x_74:
[----:B------:R-:W-:Y:S05]  /*26a0*/  BSYNC.RECONVERGENT B0 ;  /* 0x0000000000007941 */ /* 0x000fea0003800200 */
.L_x_73:
        /* <DEDUP_REMOVED lines=15> */
.L_x_76:
[----:B------:R-:W-:Y:S05]  /*27a0*/  BSYNC.RECONVERGENT B0 ;  /* 0x0000000000007941 */ /* 0x000fea0003800200 */
.L_x_75:
        /* <DEDUP_REMOVED lines=15> */
.L_x_78:
[----:B------:R-:W-:Y:S05]  /*28a0*/  BSYNC.RECONVERGENT B0 ;  /* 0x0000000000007941 */ /* 0x000fea0003800200 */
.L_x_77:
        /* <DEDUP_REMOVED lines=15> */
.L_x_80:
[----:B------:R-:W-:Y:S05]  /*29a0*/  BSYNC.RECONVERGENT B0 ;  /* 0x0000000000007941 */ /* 0x000fea0003800200 */
.L_x_79:
        /* <DEDUP_REMOVED lines=15> */
.L_x_82:
[----:B------:R-:W-:Y:S05]  /*2aa0*/  BSYNC.RECONVERGENT B0 ;  /* 0x0000000000007941 */ /* 0x000fea0003800200 */
.L_x_81:
        /* <DEDUP_REMOVED lines=15> */
.L_x_84:
[----:B------:R-:W-:Y:S05]  /*2ba0*/  BSYNC.RECONVERGENT B0 ;  /* 0x0000000000007941 */ /* 0x000fea0003800200 */
.L_x_83:
        /* <DEDUP_REMOVED lines=15> */
.L_x_86:
[----:B------:R-:W-:Y:S05]  /*2ca0*/  BSYNC.RECONVERGENT B0 ;  /* 0x0000000000007941 */ /* 0x000fea0003800200 */
.L_x_85:
        /* <DEDUP_REMOVED lines=15> */
.L_x_88:
[----:B------:R-:W-:Y:S05]  /*2da0*/  BSYNC.RECONVERGENT B0 ;  /* 0x0000000000007941 */ /* 0x000fea0003800200 */
.L_x_87:
        /* <DEDUP_REMOVED lines=15> */
.L_x_90:
[----:B------:R-:W-:Y:S05]  /*2ea0*/  BSYNC.RECONVERGENT B0 ;  /* 0x0000000000007941 */ /* 0x000fea0003800200 */
.L_x_89:
        /* <DEDUP_REMOVED lines=15> */
.L_x_92:
[----:B------:R-:W-:Y:S05]  /*2fa0*/  BSYNC.RECONVERGENT B0 ;  /* 0x0000000000007941 */ /* 0x000fea0003800200 */
.L_x_91:
        /* <DEDUP_REMOVED lines=15> */
.L_x_94:
[----:B------:R-:W-:Y:S05]  /*30a0*/  BSYNC.RECONVERGENT B0 ;  /* 0x0000000000007941 */ /* 0x000fea0003800200 */
.L_x_93:
        /* <DEDUP_REMOVED lines=15> */
.L_x_96:
[----:B------:R-:W-:Y:S05]  /*31a0*/  BSYNC.RECONVERGENT B0 ;  /* 0x0000000000007941 */ /* 0x000fea0003800200 */
.L_x_95:
        /* <DEDUP_REMOVED lines=15> */
.L_x_98:
[----:B------:R-:W-:Y:S05]  /*32a0*/  BSYNC.RECONVERGENT B0 ;  /* 0x0000000000007941 */ /* 0x000fea0003800200 */
.L_x_97:
        /* <DEDUP_REMOVED lines=15> */
.L_x_100:
[----:B------:R-:W-:Y:S05]  /*33a0*/  BSYNC.RECONVERGENT B0 ;  /* 0x0000000000007941 */ /* 0x000fea0003800200 */
.L_x_99:
        /* <DEDUP_REMOVED lines=15> */
.L_x_102:
[----:B------:R-:W-:Y:S05]  /*34a0*/  BSYNC.RECONVERGENT B0 ;  /* 0x0000000000007941 */ /* 0x000fea0003800200 */
.L_x_101:
        /* <DEDUP_REMOVED lines=15> */
.L_x_104:
[----:B------:R-:W-:Y:S05]  /*35a0*/  BSYNC.RECONVERGENT B0 ;  /* 0x0000000000007941 */ /* 0x000fea0003800200 */
.L_x_103:
        /* <DEDUP_REMOVED lines=15> */
.L_x_106:
[----:B------:R-:W-:Y:S05]  /*36a0*/  BSYNC.RECONVERGENT B0 ;  /* 0x0000000000007941 */ /* 0x000fea0003800200 */
.L_x_105:
        /* <DEDUP_REMOVED lines=15> */
.L_x_108:
[----:B------:R-:W-:Y:S05]  /*37a0*/  BSYNC.RECONVERGENT B0 ;  /* 0x0000000000007941 */ /* 0x000fea0003800200 */
.L_x_107:
        /* <DEDUP_REMOVED lines=15> */
.L_x_110:
[----:B------:R-:W-:Y:S05]  /*38a0*/  BSYNC.RECONVERGENT B0 ;  /* 0x0000000000007941 */ /* 0x000fea0003800200 */
.L_x_109:
        /* <DEDUP_REMOVED lines=15> */
.L_x_112:
[----:B------:R-:W-:Y:S05]  /*39a0*/  BSYNC.RECONVERGENT B0 ;  /* 0x0000000000007941 */ /* 0x000fea0003800200 */
.L_x_111:
        /* <DEDUP_REMOVED lines=15> */
.L_x_114:
[----:B------:R-:W-:Y:S05]  /*3aa0*/  BSYNC.RECONVERGENT B0 ;  /* 0x0000000000007941 */ /* 0x000fea0003800200 */
.L_x_113:
        /* <DEDUP_REMOVED lines=15> */
.L_x_116:
[----:B------:R-:W-:Y:S05]  /*3ba0*/  BSYNC.RECONVERGENT B0 ;  /* 0x0000000000007941 */ /* 0x000fea0003800200 */
.L_x_115:
        /* <DEDUP_REMOVED lines=15> */
.L_x_118:
[----:B------:R-:W-:Y:S05]  /*3ca0*/  BSYNC.RECONVERGENT B0 ;  /* 0x0000000000007941 */ /* 0x000fea0003800200 */
.L_x_117:
        /* <DEDUP_REMOVED lines=15> */
.L_x_120:
[----:B------:R-:W-:Y:S05]  /*3da0*/  BSYNC.RECONVERGENT B0 ;  /* 0x0000000000007941 */ /* 0x000fea0003800200 */
.L_x_119:
        /* <DEDUP_REMOVED lines=15> */
.L_x_122:
[----:B------:R-:W-:Y:S05]  /*3ea0*/  BSYNC.RECONVERGENT B0 ;  /* 0x0000000000007941 */ /* 0x000fea0003800200 */
.L_x_121:
        /* <DEDUP_REMOVED lines=15> */
.L_x_124:
[----:B------:R-:W-:Y:S05]  /*3fa0*/  BSYNC.RECONVERGENT B0 ;  /* 0x0000000000007941 */ /* 0x000fea0003800200 */
.L_x_123:
        /* <DEDUP_REMOVED lines=15> */
.L_x_126:
[----:B------:R-:W-:Y:S05]  /*40a0*/  BSYNC.RECONVERGENT B0 ;  /* 0x0000000000007941 */ /* 0x000fea0003800200 */
.L_x_125:
        /* <DEDUP_REMOVED lines=15> */
.L_x_128:
[----:B------:R-:W-:Y:S05]  /*41a0*/  BSYNC.RECONVERGENT B0 ;  /* 0x0000000000007941 */ /* 0x000fea0003800200 */
.L_x_127:
        /* <DEDUP_REMOVED lines=15> */
.L_x_130:
[----:B------:R-:W-:Y:S05]  /*42a0*/  BSYNC.RECONVERGENT B0 ;  /* 0x0000000000007941 */ /* 0x000fea0003800200 */
.L_x_129:
        /* <DEDUP_REMOVED lines=15> */
.L_x_132:
[----:B------:R-:W-:Y:S05]  /*43a0*/  BSYNC.RECONVERGENT B0 ;  /* 0x0000000000007941 */ /* 0x000fea0003800200 */
.L_x_131:
        /* <DEDUP_REMOVED lines=15> */
.L_x_134:
[----:B------:R-:W-:Y:S05]  /*44a0*/  BSYNC.RECONVERGENT B0 ;  /* 0x0000000000007941 */ /* 0x000fea0003800200 */
.L_x_133:
        /* <DEDUP_REMOVED lines=15> */
.L_x_136:
[----:B------:R-:W-:Y:S05]  /*45a0*/  BSYNC.RECONVERGENT B0 ;  /* 0x0000000000007941 */ /* 0x000fea0003800200 */
.L_x_135:
        /* <DEDUP_REMOVED lines=15> */
.L_x_138:
[----:B------:R-:W-:Y:S05]  /*46a0*/  BSYNC.RECONVERGENT B0 ;  /* 0x0000000000007941 */ /* 0x000fea0003800200 */
.L_x_137:
        /* <DEDUP_REMOVED lines=15> */
.L_x_140:
[----:B------:R-:W-:Y:S05]  /*47a0*/  BSYNC.RECONVERGENT B0 ;  /* 0x0000000000007941 */ /* 0x000fea0003800200 */
.L_x_139:
        /* <DEDUP_REMOVED lines=15> */
.L_x_142:
[----:B------:R-:W-:Y:S05]  /*48a0*/  BSYNC.RECONVERGENT B0 ;  /* 0x0000000000007941 */ /* 0x000fea0003800200 */
.L_x_141:
        /* <DEDUP_REMOVED lines=15> */
.L_x_144:
[----:B------:R-:W-:Y:S05]  /*49a0*/  BSYNC.RECONVERGENT B0 ;  /* 0x0000000000007941 */ /* 0x000fea0003800200 */
.L_x_143:
        /* <DEDUP_REMOVED lines=15> */
.L_x_146:
[----:B------:R-:W-:Y:S05]  /*4aa0*/  BSYNC.RECONVERGENT B0 ;  /* 0x0000000000007941 */ /* 0x000fea0003800200 */
.L_x_145:
        /* <DEDUP_REMOVED lines=15> */
.L_x_148:
[----:B------:R-:W-:Y:S05]  /*4ba0*/  BSYNC.RECONVERGENT B0 ;  /* 0x0000000000007941 */ /* 0x000fea0003800200 */
.L_x_147:
        /* <DEDUP_REMOVED lines=15> */
.L_x_150:
[----:B------:R-:W-:Y:S05]  /*4ca0*/  BSYNC.RECONVERGENT B0 ;  /* 0x0000000000007941 */ /* 0x000fea0003800200 */
.L_x_149:
        /* <DEDUP_REMOVED lines=15> */
.L_x_152:
[----:B------:R-:W-:Y:S05]  /*4da0*/  BSYNC.RECONVERGENT B0 ;  /* 0x0000000000007941 */ /* 0x000fea0003800200 */
.L_x_151:
        /* <DEDUP_REMOVED lines=15> */
.L_x_154:
[----:B------:R-:W-:Y:S05]  /*4ea0*/  BSYNC.RECONVERGENT B0 ;  /* 0x0000000000007941 */ /* 0x000fea0003800200 */
.L_x_153:
        /* <DEDUP_REMOVED lines=15> */
.L_x_156:
[----:B------:R-:W-:Y:S05]  /*4fa0*/  BSYNC.RECONVERGENT B0 ;  /* 0x0000000000007941 */ /* 0x000fea0003800200 */
.L_x_155:
        /* <DEDUP_REMOVED lines=15> */
.L_x_158:
[----:B------:R-:W-:Y:S05]  /*50a0*/  BSYNC.RECONVERGENT B0 ;  /* 0x0000000000007941 */ /* 0x000fea0003800200 */
.L_x_157:
        /* <DEDUP_REMOVED lines=15> */
.L_x_160:
[----:B------:R-:W-:Y:S05]  /*51a0*/  BSYNC.RECONVERGENT B0 ;  /* 0x0000000000007941 */ /* 0x000fea0003800200 */
.L_x_159:
        /* <DEDUP_REMOVED lines=15> */
.L_x_162:
[----:B------:R-:W-:Y:S05]  /*52a0*/  BSYNC.RECONVERGENT B0 ;  /* 0x0000000000007941 */ /* 0x000fea0003800200 */
.L_x_161:
        /* <DEDUP_REMOVED lines=15> */
.L_x_164:
[----:B------:R-:W-:Y:S05]  /*53a0*/  BSYNC.RECONVERGENT B0 ;  /* 0x0000000000007941 */ /* 0x000fea0003800200 */
.L_x_163:
        /* <DEDUP_REMOVED lines=15> */
.L_x_166:
[----:B------:R-:W-:Y:S05]  /*54a0*/  BSYNC.RECONVERGENT B0 ;  /* 0x0000000000007941 */ /* 0x000fea0003800200 */
.L_x_165:
        /* <DEDUP_REMOVED lines=15> */
.L_x_168:
[----:B------:R-:W-:Y:S05]  /*55a0*/  BSYNC.RECONVERGENT B0 ;  /* 0x0000000000007941 */ /* 0x000fea0003800200 */
.L_x_167:
        /* <DEDUP_REMOVED lines=15> */
.L_x_170:
[----:B------:R-:W-:Y:S05]  /*56a0*/  BSYNC.RECONVERGENT B0 ;  /* 0x0000000000007941 */ /* 0x000fea0003800200 */
.L_x_169:
        /* <DEDUP_REMOVED lines=15> */
.L_x_172:
[----:B------:R-:W-:Y:S05]  /*57a0*/  BSYNC.RECONVERGENT B0 ;  /* 0x0000000000007941 */ /* 0x000fea0003800200 */
.L_x_171:
        /* <DEDUP_REMOVED lines=15> */
.L_x_174:
[----:B------:R-:W-:Y:S05]  /*58a0*/  BSYNC.RECONVERGENT B0 ;  /* 0x0000000000007941 */ /* 0x000fea0003800200 */
.L_x_173:
        /* <DEDUP_REMOVED lines=15> */
.L_x_176:
[----:B------:R-:W-:Y:S05]  /*59a0*/  BSYNC.RECONVERGENT B0 ;  /* 0x0000000000007941 */ /* 0x000fea0003800200 */
.L_x_175:
        /* <DEDUP_REMOVED lines=15> */
.L_x_178:
[----:B------:R-:W-:Y:S05]  /*5aa0*/  BSYNC.RECONVERGENT B0 ;  /* 0x0000000000007941 */ /* 0x000fea0003800200 */
.L_x_177:
        /* <DEDUP_REMOVED lines=15> */
.L_x_180:
[----:B------:R-:W-:Y:S05]  /*5ba0*/  BSYNC.RECONVERGENT B0 ;  /* 0x0000000000007941 */ /* 0x000fea0003800200 */
.L_x_179:
        /* <DEDUP_REMOVED lines=15> */
.L_x_182:
[----:B------:R-:W-:Y:S05]  /*5ca0*/  BSYNC.RECONVERGENT B0 ;  /* 0x0000000000007941 */ /* 0x000fea0003800200 */
.L_x_181:
        /* <DEDUP_REMOVED lines=15> */
.L_x_184:
[----:B------:R-:W-:Y:S05]  /*5da0*/  BSYNC.RECONVERGENT B0 ;  /* 0x0000000000007941 */ /* 0x000fea0003800200 */
.L_x_183:
        /* <DEDUP_REMOVED lines=15> */
.L_x_186:
[----:B------:R-:W-:Y:S05]  /*5ea0*/  BSYNC.RECONVERGENT B0 ;  /* 0x0000000000007941 */ /* 0x000fea0003800200 */
.L_x_185:
        /* <DEDUP_REMOVED lines=15> */
.L_x_188:
[----:B------:R-:W-:Y:S05]  /*5fa0*/  BSYNC.RECONVERGENT B0 ;  /* 0x0000000000007941 */ /* 0x000fea0003800200 */
.L_x_187:
        /* <DEDUP_REMOVED lines=15> */
.L_x_190:
[----:B------:R-:W-:Y:S05]  /*60a0*/  BSYNC.RECONVERGENT B0 ;  /* 0x0000000000007941 */ /* 0x000fea0003800200 */
.L_x_189:
        /* <DEDUP_REMOVED lines=15> */
.L_x_192:
[----:B------:R-:W-:Y:S05]  /*61a0*/  BSYNC.RECONVERGENT B0 ;  /* 0x0000000000007941 */ /* 0x000fea0003800200 */
.L_x_191:
        /* <DEDUP_REMOVED lines=15> */
.L_x_194:
[----:B------:R-:W-:Y:S05]  /*62a0*/  BSYNC.RECONVERGENT B0 ;  /* 0x0000000000007941 */ /* 0x000fea0003800200 */
.L_x_193:
        /* <DEDUP_REMOVED lines=15> */
.L_x_196:
[----:B------:R-:W-:Y:S05]  /*63a0*/  BSYNC.RECONVERGENT B0 ;  /* 0x0000000000007941 */ /* 0x000fea0003800200 */
.L_x_195:
        /* <DEDUP_REMOVED lines=15> */
.L_x_198:
[----:B------:R-:W-:Y:S05]  /*64a0*/  BSYNC.RECONVERGENT B0 ;  /* 0x0000000000007941 */ /* 0x000fea0003800200 */
.L_x_197:
        /* <DEDUP_REMOVED lines=15> */
.L_x_200:
[----:B------:R-:W-:Y:S05]  /*65a0*/  BSYNC.RECONVERGENT B0 ;  /* 0x0000000000007941 */ /* 0x000fea0003800200 */
.L_x_199:
        /* <DEDUP_REMOVED lines=15> */
.L_x_202:
[----:B------:R-:W-:Y:S05]  /*66a0*/  BSYNC.RECONVERGENT B0 ;  /* 0x0000000000007941 */ /* 0x000fea0003800200 */
.L_x_201:
        /* <DEDUP_REMOVED lines=15> */
.L_x_204:
[----:B------:R-:W-:Y:S05]  /*67a0*/  BSYNC.RECONVERGENT B0 ;  /* 0x0000000000007941 */ /* 0x000fea0003800200 */
.L_x_203:
        /* <DEDUP_REMOVED lines=15> */
.L_x_206:
[----:B------:R-:W-:Y:S05]  /*68a0*/  BSYNC.RECONVERGENT B0 ;  /* 0x0000000000007941 */ /* 0x000fea0003800200 */
.L_x_205:
        /* <DEDUP_REMOVED lines=15> */
.L_x_208:
[----:B------:R-:W-:Y:S05]  /*69a0*/  BSYNC.RECONVERGENT B0 ;  /* 0x0000000000007941 */ /* 0x000fea0003800200 */
.L_x_207:
        /* <DEDUP_REMOVED lines=15> */
.L_x_210:
[----:B------:R-:W-:Y:S05]  /*6aa0*/  BSYNC.RECONVERGENT B0 ;  /* 0x0000000000007941 */ /* 0x000fea0003800200 */
.L_x_209:
        /* <DEDUP_REMOVED lines=15> */
.L_x_212:
[----:B------:R-:W-:Y:S05]  /*6ba0*/  BSYNC.RECONVERGENT B0 ;  /* 0x0000000000007941 */ /* 0x000fea0003800200 */
.L_x_211:
        /* <DEDUP_REMOVED lines=15> */
.L_x_214:
[----:B------:R-:W-:Y:S05]  /*6ca0*/  BSYNC.RECONVERGENT B0 ;  /* 0x0000000000007941 */ /* 0x000fea0003800200 */
.L_x_213:
        /* <DEDUP_REMOVED lines=15> */
.L_x_216:
[----:B------:R-:W-:Y:S05]  /*6da0*/  BSYNC.RECONVERGENT B0 ;  /* 0x0000000000007941 */ /* 0x000fea0003800200 */
.L_x_215:
        /* <DEDUP_REMOVED lines=15> */
.L_x_218:
[----:B------:R-:W-:Y:S05]  /*6ea0*/  BSYNC.RECONVERGENT B0 ;  /* 0x0000000000007941 */ /* 0x000fea0003800200 */
.L_x_217:
        /* <DEDUP_REMOVED lines=15> */
.L_x_220:
[----:B------:R-:W-:Y:S05]  /*6fa0*/  BSYNC.RECONVERGENT B0 ;  /* 0x0000000000007941 */ /* 0x000fea0003800200 */
.L_x_219:
        /* <DEDUP_REMOVED lines=15> */
.L_x_222:
[----:B------:R-:W-:Y:S05]  /*70a0*/  BSYNC.RECONVERGENT B0 ;  /* 0x0000000000007941 */ /* 0x000fea0003800200 */
.L_x_221:
        /* <DEDUP_REMOVED lines=15> */
.L_x_224:
[----:B------:R-:W-:Y:S05]  /*71a0*/  BSYNC.RECONVERGENT B0 ;  /* 0x0000000000007941 */ /* 0x000fea0003800200 */
.L_x_223:
        /* <DEDUP_REMOVED lines=15> */
.L_x_226:
[----:B------:R-:W-:Y:S05]  /*72a0*/  BSYNC.RECONVERGENT B0 ;  /* 0x0000000000007941 */ /* 0x000fea0003800200 */
.L_x_225:
        /* <DEDUP_REMOVED lines=15> */
.L_x_228:
[----:B------:R-:W-:Y:S05]  /*73a0*/  BSYNC.RECONVERGENT B0 ;  /* 0x0000000000007941 */ /* 0x000fea0003800200 */
.L_x_227:
        /* <DEDUP_REMOVED lines=15> */
.L_x_230:
[----:B------:R-:W-:Y:S05]  /*74a0*/  BSYNC.RECONVERGENT B0 ;  /* 0x0000000000007941 */ /* 0x000fea0003800200 */
.L_x_229:
        /* <DEDUP_REMOVED lines=15> */
.L_x_232:
[----:B------:R-:W-:Y:S05]  /*75a0*/  BSYNC.RECONVERGENT B0 ;  /* 0x0000000000007941 */ /* 0x000fea0003800200 */
.L_x_231:
        /* <DEDUP_REMOVED lines=15> */
.L_x_234:
[----:B------:R-:W-:Y:S05]  /*76a0*/  BSYNC.RECONVERGENT B0 ;  /* 0x0000000000007941 */ /* 0x000fea0003800200 */
.L_x_233:
        /* <DEDUP_REMOVED lines=15> */
.L_x_236:
[----:B------:R-:W-:Y:S05]  /*77a0*/  BSYNC.RECONVERGENT B0 ;  /* 0x0000000000007941 */ /* 0x000fea0003800200 */
.L_x_235:
        /* <DEDUP_REMOVED lines=15> */
.L_x_238:
[----:B------:R-:W-:Y:S05]  /*78a0*/  BSYNC.RECONVERGENT B0 ;  /* 0x0000000000007941 */ /* 0x000fea0003800200 */
.L_x_237:
        /* <DEDUP_REMOVED lines=15> */
.L_x_240:
[----:B------:R-:W-:Y:S05]  /*79a0*/  BSYNC.RECONVERGENT B0 ;  /* 0x0000000000007941 */ /* 0x000fea0003800200 */
.L_x_239:
        /* <DEDUP_REMOVED lines=15> */
.L_x_242:
[----:B------:R-:W-:Y:S05]  /*7aa0*/  BSYNC.RECONVERGENT B0 ;  /* 0x0000000000007941 */ /* 0x000fea0003800200 */
.L_x_241:
        /* <DEDUP_REMOVED lines=15> */
.L_x_244:
[----:B------:R-:W-:Y:S05]  /*7ba0*/  BSYNC.RECONVERGENT B0 ;  /* 0x0000000000007941 */ /* 0x000fea0003800200 */
.L_x_243:
[----:B------:R-:W-:Y:S01]  /*7bb0*/  BSSY.RECONVERGENT B0, `(.L_x_245) ;  /* 0x000000e000007945 */ /* 0x000fe20003800200 */
[----:B------:R-:W-:-:S03]  /*7bc0*/  ISETP.GE.U32.AND P1, PT, R8, UR11, PT ;  /* 0x0000000b08007c0c */ /* 0x000fc6000bf26070 */
        /* <DEDUP_REMOVED lines=12> */
.L_x_246:
[----:B------:R-:W-:Y:S05]  /*7c90*/  BSYNC.RECONVERGENT B0 ;  /* 0x0000000000007941 */ /* 0x000fea0003800200 */
.L_x_245:
[----:B------:R-:W-:Y:S01]  /*7ca0*/  BSSY.RECONVERGENT B0, `(.L_x_247) ;  /* 0x000000e000007945 */ /* 0x000fe20003800200 */
[----:B------:R-:W-:-:S03]  /*7cb0*/  ISETP.GT.AND P2, PT, R3, UR10, PT ;  /* 0x0000000a03007c0c */ /* 0x000fc6000bf44270 */
        /* <DEDUP_REMOVED lines=12> */
.L_x_248:
[----:B------:R-:W-:Y:S05]  /*7d80*/  BSYNC.RECONVERGENT B0 ;  /* 0x0000000000007941 */ /* 0x000fea0003800200 */
.L_x_247:
[----:B------:R-:W-:Y:S04]  /*7d90*/  BSSY.RECONVERGENT B0, `(.L_x_249) ;  /* 0x000000d000007945 */ /* 0x000fe80003800200 */
[----:B------:R-:W-:Y:S05]  /*7da0*/  @P4 BRA `(.L_x_250) ;  /* 0x00000000002c4947 */ /* 0x000fea0003800000 */
        /* <DEDUP_REMOVED lines=11> */
.L_x_250:
[----:B------:R-:W-:Y:S05]  /*7e60*/  BSYNC.RECONVERGENT B0 ;  /* 0x0000000000007941 */ /* 0x000fea0003800200 */
.L_x_249:
        /* <DEDUP_REMOVED lines=13> */
.L_x_252:
[----:B------:R-:W-:Y:S05]  /*7f40*/  BSYNC.RECONVERGENT B0 ;  /* 0x0000000000007941 */ /* 0x000fea0003800200 */
.L_x_251:
        /* <DEDUP_REMOVED lines=13> */
.L_x_254:
[----:B------:R-:W-:Y:S05]  /*8020*/  BSYNC.RECONVERGENT B0 ;  /* 0x0000000000007941 */ /* 0x000fea0003800200 */
.L_x_253:
        /* <DEDUP_REMOVED lines=13> */
.L_x_256:
[----:B------:R-:W-:Y:S05]  /*8100*/  BSYNC.RECONVERGENT B0 ;  /* 0x0000000000007941 */ /* 0x000fea0003800200 */
.L_x_255:
[----:B------:R-:W-:Y:S04]  /*8110*/  BSSY.RECONVERGENT B0, `(.L_x_257) ;  /* 0x000000d000007945 */ /* 0x000fe80003800200 */
[----:B------:R-:W-:Y:S05]  /*8120*/  @P1 BRA `(.L_x_258) ;  /* 0x00000000002c1947 */ /* 0x000fea0003800000 */
[----:B------:R-:W5:Y:S02]  /*8130*/  LDG.E.S8 R5, desc[UR6][R4.64+0x7f] ;  /* 0x00007f0604057981 */ /* 0x000f64000c1e1300 */
[----:B-----5:R-:W-:-:S04]  /*8140*/  ISETP.GT.AND P0, PT, R5, UR8, PT ;  /* 0x0000000805007c0c */ /* 0x020fc8000bf04270 */
[----:B------:R-:W-:-:S13]  /*8150*/  ISETP.LT.OR P0, PT, R5, UR9, P0 ;  /* 0x0000000905007c0c */ /* 0x000fda0008701670 */
[----:B------:R-:W-:Y:S05]  /*8160*/  @P0 BRA `(.L_x_258) ;  /* 0x00000000001c0947 */ /* 0x000fea0003800000 */
[----:B------:R-:W5:Y:S01]  /*8170*/  S2UR UR5, SR_CgaCtaId ;  /* 0x00000000000579c3 */ /* 0x000f620000008800 */
[----:B------:R-:W-:Y:S01]  /*8180*/  VIADD R5, R5, -UR9 ;  /* 0x8000000905057c36 */ /* 0x000fe20008000000 */
[----:B------:R-:W-:-:S03]  /*8190*/  UMOV UR4, 0x400 ;  /* 0x0000040000047882 */ /* 0x000fc60000000000 */
[----:B0-----:R-:W-:Y:S01]  /*81a0*/  IMAD R2, R5, 0x20, R6 ;  /* 0x0000002005027824 */ /* 0x001fe200078e0206 */
[----:B-----5:R-:W-:-:S06]  /*81b0*/  ULEA UR4, UR5, UR4, 0x18 ;  /* 0x0000000405047291 */ /* 0x020fcc000f8ec0ff */
[----:B------:R-:W-:-:S05]  /*81c0*/  LEA R2, R2, UR4, 0x2 ;  /* 0x0000000402027c11 */ /* 0x000fca000f8e10ff */
[----:B------:R0:W-:Y:S02]  /*81d0*/  ATOMS.POPC.INC.32 RZ, [R2+URZ] ;  /* 0x0000000002ff7f8c */ /* 0x0001e4000d8000ff */
.L_x_258:
[----:B------:R-:W-:Y:S05]  /*81e0*/  BSYNC.RECONVERGENT B0 ;  /* 0x0000000000007941 */ /* 0x000fea0003800200 */
.L_x_257:
[----:B------:R-:W-:Y:S06]  /*81f0*/  BAR.SYNC.DEFER_BLOCKING 0x0 ;  /* 0x0000000000007b1d */ /* 0x000fec0000010000 */
[----:B------:R-:W-:Y:S05]  /*8200*/  @P2 EXIT ;  /* 0x000000000000294d */ /* 0x000fea0003800000 */
[----:B------:R-:W5:Y:S01]  /*8210*/  S2UR UR5, SR_CgaCtaId ;  /* 0x00000000000579c3 */ /* 0x000f620000008800 */
[----:B------:R-:W-:-:S07]  /*8220*/  UMOV UR4, 0x400 ;  /* 0x0000040000047882 */ /* 0x000fce0000000000 */
[----:B------:R-:W0:Y:S01]  /*8230*/  LDC.64 R28, c[0x0][0x398] ;  /* 0x0000e600ff1c7b82 */ /* 0x000e220000000a00 */
[----:B-----5:R-:W-:-:S12]  /*8240*/  ULEA UR4, UR5, UR4, 0x18 ;  /* 0x0000000405047291 */ /* 0x020fd8000f8ec0ff */
.L_x_259:
[----:B0-----:R-:W-:-:S05]  /*8250*/  LEA R2, R3, UR4, 0x7 ;  /* 0x0000000403027c11 */ /* 0x001fca000f8e38ff */
[----:B------:R-:W0:Y:S04]  /*8260*/  LDS.128 R16, [R2] ;  /* 0x0000000002107984 */ /* 0x000e280000000c00 */
[----:B------:R-:W5:Y:S04]  /*8270*/  LDS.128 R20, [R2+0x10] ;  /* 0x0000100002147984 */ /* 0x000f680000000c00 */
[----:B-1234-:R-:W1:Y:S04]  /*8280*/  LDS.128 R4, [R2+0x20] ;  /* 0x0000200002047984 */ /* 0x01ee680000000c00 */
[----:B------:R-:W2:Y:S04]  /*8290*/  LDS.128 R8, [R2+0x30] ;  /* 0x0000300002087984 */ /* 0x000ea80000000c00 */
[----:B------:R-:W3:Y:S04]  /*82a0*/  LDS.128 R12, [R2+0x40] ;  /* 0x00004000020c7984 */ /* 0x000ee80000000c00 */
[----:B------:R-:W-:Y:S01]  /*82b0*/  LDS.128 R24, [R2+0x70] ;  /* 0x0000700002187984 */ /* 0x000fe20000000c00 */
[----:B0-----:R-:W-:-:S04]  /*82c0*/  IADD3 R16, PT, PT, R18, R17, R16 ;  /* 0x0000001112107210 */ /* 0x001fc80007ffe010 */
[----:B-----5:R-:W-:Y:S02]  /*82d0*/  IADD3 R20, PT, PT, R20, R19, R16 ;  /* 0x0000001314147210 */ /* 0x020fe40007ffe010 */
[----:B------:R-:W0:Y:S02]  /*82e0*/  LDS.128 R16, [R2+0x50] ;  /* 0x0000500002107984 */ /* 0x000e240000000c00 */
[----:B------:R-:W-:-:S04]  /*82f0*/  IADD3 R20, PT, PT, R22, R21, R20 ;  /* 0x0000001516147210 */ /* 0x000fc80007ffe014 */
[----:B-1----:R-:W-:Y:S02]  /*8300*/  IADD3 R4, PT, PT, R4, R23, R20 ;  /* 0x0000001704047210 */ /* 0x002fe40007ffe014 */
[----:B------:R-:W1:Y:S02]  /*8310*/  LDS.128 R20, [R2+0x60] ;  /* 0x0000600002147984 */ /* 0x000e640000000c00 */
[----:B------:R-:W-:-:S04]  /*8320*/  IADD3 R4, PT, PT, R6, R5, R4 ;  /* 0x0000000506047210 */ /* 0x000fc80007ffe004 */
[----:B--2---:R-:W-:-:S04]  /*8330*/  IADD3 R4, PT, PT, R8, R7, R4 ;  /* 0x0000000708047210 */ /* 0x004fc80007ffe004 */
[----:B------:R-:W-:-:S04]  /*8340*/  IADD3 R4, PT, PT, R10, R9, R4 ;  /* 0x000000090a047210 */ /* 0x000fc80007ffe004 */
[----:B---3--:R-:W-:-:S04]  /*8350*/  IADD3 R4, PT, PT, R12, R11, R4 ;  /* 0x0000000b0c047210 */ /* 0x008fc80007ffe004 */
[----:B------:R-:W-:-:S04]  /*8360*/  IADD3 R4, PT, PT, R14, R13, R4 ;  /* 0x0000000d0e047210 */ /* 0x000fc80007ffe004 */
[----:B0-----:R-:W-:-:S04]  /*8370*/  IADD3 R4, PT, PT, R16, R15, R4 ;  /* 0x0000000f10047210 */ /* 0x001fc80007ffe004 */
[----:B------:R-:W-:-:S04]  /*8380*/  IADD3 R4, PT, PT, R18, R17, R4 ;  /* 0x0000001112047210 */ /* 0x000fc80007ffe004 */
[----:B-1----:R-:W-:-:S04]  /*8390*/  IADD3 R4, PT, PT, R20, R19, R4 ;  /* 0x0000001314047210 */ /* 0x002fc80007ffe004 */
[----:B------:R-:W-:-:S04]  /*83a0*/  IADD3 R4, PT, PT, R22, R21, R4 ;  /* 0x0000001516047210 */ /* 0x000fc80007ffe004 */
[----:B------:R-:W-:-:S04]  /*83b0*/  IADD3 R4, PT, PT, R24, R23, R4 ;  /* 0x0000001718047210 */ /* 0x000fc80007ffe004 */
[----:B------:R-:W-:Y:S01]  /*83c0*/  IADD3 R26, PT, PT, R26, R25, R4 ;  /* 0x000000191a1a7210 */ /* 0x000fe20007ffe004 */
[----:B------:R-:W-:-:S04]  /*83d0*/  IMAD.WIDE R4, R3, 0x4, R28 ;  /* 0x0000000403047825 */ /* 0x000fc800078e021c */
[----:B------:R-:W-:Y:S02]  /*83e0*/  IMAD.IADD R3, R0, 0x1, R3 ;  /* 0x0000000100037824 */ /* 0x000fe400078e0203 */
[----:B------:R-:W-:-:S03]  /*83f0*/  IMAD.IADD R27, R27, 0x1, R26 ;  /* 0x000000011b1b7824 */ /* 0x000fc600078e021a */
[----:B------:R-:W-:Y:S02]  /*8400*/  ISETP.GT.AND P0, PT, R3, UR10, PT ;  /* 0x0000000a03007c0c */ /* 0x000fe4000bf04270 */
[----:B------:R0:W-:Y:S11]  /*8410*/  REDG.E.ADD.STRONG.GPU desc[UR6][R4.64], R27 ;  /* 0x0000001b0400798e */ /* 0x0001f6000c12e106 */
[----:B------:R-:W-:Y:S05]  /*8420*/  @!P0 BRA `(.L_x_259) ;  /* 0xfffffffc00888947 */ /* 0x000fea000383ffff */
[----:B------:R-:W-:Y:S05]  /*8430*/  EXIT ;  /* 0x000000000000794d */ /* 0x000fea0003800000 */
.L_x_260:
[----:B------:R-:W-:-:S00]  /*8440*/  BRA `(.L_x_260) ;  /* 0xfffffffc00fc7947 */ /* 0x000fc0000383ffff */
[----:B------:R-:W-:-:S00]  /*8450*/  NOP ;  /* 0x0000000000007918 */ /* 0x000fc00000000000 */
        /* <DEDUP_REMOVED lines=10> */
.L_x_261:


//--------------------- .nv.shared._Z15histogramKernelPKcjiiPj --------------------------
	.section	.nv.shared._Z15histogramKernelPKcjiiPj,"aw",@nobits
	.sectionflags	@""
	.align	16
	.zero		1024


//--------------------- .nv.shared.reserved.0     --------------------------
	.section	.nv.shared.reserved.0,"aw",@nobits
	.weak		__nv_reservedSMEM_offset_0_alias
	.size		__nv_reservedSMEM_offset_0_alias, 0, 64
	.other		__nv_reservedSMEM_offset_0_alias,@"STO_CUDA_RESERVED_SHARED STV_DEFAULT"
__nv_reservedSMEM_offset_0_alias:
	.zero		0
	.zero		64


//--------------------- .nv.constant0._Z15histogramKernelPKcjiiPj --------------------------
	.section	.nv.constant0._Z15histogramKernelPKcjiiPj,"a",@progbits
	.sectionflags	@""
	.align	4
.nv.constant0._Z15histogramKernelPKcjiiPj:
	.zero		928


//--------------------- SYMBOLS --------------------------

	.type		.nv.reservedSmem.offset0,@object
	.size		.nv.reservedSmem.offset0,0x4
	.type		.nv.reservedSmem.cap,@object
	.size		.nv.reservedSmem.cap,0x4
